	.target	sm_90a

	.elftype	@"ET_EXEC"


//--------------------- .note.nv.tkinfo           --------------------------
	.section	.note.nv.tkinfo,"",@"SHT_NOTE"
	.sectionflags	@"SHF_NOTE_NV_TKINFO"
	.tkinfo
        /*0018*/ 	.word	0x00000002
        /*0030*/ 	.string	""
        /*0030*/ 	.string	"ptxas"
        /*0030*/ 	.string	"Cuda compilation tools, release 13.0, V13.0.88"
        /*0030*/ 	.string	"Build cuda_13.0.r13.0/compiler.36424714_0"
        /*0030*/ 	.string	"-arch sm_90a -m 64 "



//--------------------- .note.nv.cuinfo           --------------------------
	.section	.note.nv.cuinfo,"",@"SHT_NOTE"
	.sectionflags	@"SHF_NOTE_NV_CUINFO"
        /*0018*/ 	.short	0x0002
        /*001a*/ 	.short	0x005a
        /*001c*/ 	.short	0x0082
	.zero		2


//--------------------- .nv.info                  --------------------------
	.section	.nv.info,"",@"SHT_CUDA_INFO"
	.align	4


	//----- nvinfo : EIATTR_REGCOUNT
	.align		4
        /*0000*/ 	.byte	0x04, 0x2f
        /*0002*/ 	.short	(.L_15 - .L_14)
	.align		4
.L_14:
        /*0004*/ 	.word	index@(_ZN7cutlass13device_kernelINS_4gemm6kernel13GemmUniversalIN4cute5tupleIJiiiiEEENS1_10collective13CollectiveMmaINS1_34MainloopSm90TmaGmmaWarpSpecializedILi5ENS5_IJNS4_1CILi1EEESB_SB_EEENS1_32KernelTmaWarpSpecializedPingpongEEENS5_IJNSA_ILi64EEENSA_ILi128EEESF_EEENS_10tfloat32_tENS5_IJlSB_lEEESI_SJ_NS4_8TiledMMAINS4_8MMA_AtomIJNS4_4SM904GMMA30MMA_64x128x8_F32TF32TF32_SS_TNILNSN_7ScaleInE1ELSP_1EEEEEENS4_6LayoutISC_NS5_IJNSA_ILi0EEEST_ST_EEEEENS5_IJNS4_10UnderscoreESW_SW_EEEEENS4_13SM90_TMA_LOADENS4_14ComposedLayoutINS4_7SwizzleILi3ELi4ELi3EEENS4_18smem_ptr_flag_bitsILi32EEENSS_INS5_IJNSA_ILi8EEENSA_ILi32EEEEEENS5_IJS16_SB_EEEEEEEvNS4_8identityESZ_S1A_vS1B_EENS_8epilogue10collective6detail29Sm90TmaWarpSpecializedAdapterINS1E_15DefaultEpilogueISI_SJ_SJ_NS1D_6thread17LinearCombinationISI_Li1EffLNS1I_9ScaleType4KindE0ELNS_15FloatRoundStyleE2ESI_EENS1_15EpilogueDefaultEEEEEvvEEEEvNT_6ParamsE)
        /*0008*/ 	.word	0x000000a8


	//----- nvinfo : EIATTR_FRAME_SIZE
	.align		4
.L_15:
        /*000c*/ 	.byte	0x04, 0x11
        /*000e*/ 	.short	(.L_17 - .L_16)
	.align		4
.L_16:
        /*0010*/ 	.word	index@(_ZN7cutlass13device_kernelINS_4gemm6kernel13GemmUniversalIN4cute5tupleIJiiiiEEENS1_10collective13CollectiveMmaINS1_34MainloopSm90TmaGmmaWarpSpecializedILi5ENS5_IJNS4_1CILi1EEESB_SB_EEENS1_32KernelTmaWarpSpecializedPingpongEEENS5_IJNSA_ILi64EEENSA_ILi128EEESF_EEENS_10tfloat32_tENS5_IJlSB_lEEESI_SJ_NS4_8TiledMMAINS4_8MMA_AtomIJNS4_4SM904GMMA30MMA_64x128x8_F32TF32TF32_SS_TNILNSN_7ScaleInE1ELSP_1EEEEEENS4_6LayoutISC_NS5_IJNSA_ILi0EEEST_ST_EEEEENS5_IJNS4_10UnderscoreESW_SW_EEEEENS4_13SM90_TMA_LOADENS4_14ComposedLayoutINS4_7SwizzleILi3ELi4ELi3EEENS4_18smem_ptr_flag_bitsILi32EEENSS_INS5_IJNSA_ILi8EEENSA_ILi32EEEEEENS5_IJS16_SB_EEEEEEEvNS4_8identityESZ_S1A_vS1B_EENS_8epilogue10collective6detail29Sm90TmaWarpSpecializedAdapterINS1E_15DefaultEpilogueISI_SJ_SJ_NS1D_6thread17LinearCombinationISI_Li1EffLNS1I_9ScaleType4KindE0ELNS_15FloatRoundStyleE2ESI_EENS1_15EpilogueDefaultEEEEEvvEEEEvNT_6ParamsE)
        /*0014*/ 	.word	0x00000008


	//----- nvinfo : EIATTR_MIN_STACK_SIZE
	.align		4
.L_17:
        /*0018*/ 	.byte	0x04, 0x12
        /*001a*/ 	.short	(.L_19 - .L_18)
	.align		4
.L_18:
        /*001c*/ 	.word	index@(_ZN7cutlass13device_kernelINS_4gemm6kernel13GemmUniversalIN4cute5tupleIJiiiiEEENS1_10collective13CollectiveMmaINS1_34MainloopSm90TmaGmmaWarpSpecializedILi5ENS5_IJNS4_1CILi1EEESB_SB_EEENS1_32KernelTmaWarpSpecializedPingpongEEENS5_IJNSA_ILi64EEENSA_ILi128EEESF_EEENS_10tfloat32_tENS5_IJlSB_lEEESI_SJ_NS4_8TiledMMAINS4_8MMA_AtomIJNS4_4SM904GMMA30MMA_64x128x8_F32TF32TF32_SS_TNILNSN_7ScaleInE1ELSP_1EEEEEENS4_6LayoutISC_NS5_IJNSA_ILi0EEEST_ST_EEEEENS5_IJNS4_10UnderscoreESW_SW_EEEEENS4_13SM90_TMA_LOADENS4_14ComposedLayoutINS4_7SwizzleILi3ELi4ELi3EEENS4_18smem_ptr_flag_bitsILi32EEENSS_INS5_IJNSA_ILi8EEENSA_ILi32EEEEEENS5_IJS16_SB_EEEEEEEvNS4_8identityESZ_S1A_vS1B_EENS_8epilogue10collective6detail29Sm90TmaWarpSpecializedAdapterINS1E_15DefaultEpilogueISI_SJ_SJ_NS1D_6thread17LinearCombinationISI_Li1EffLNS1I_9ScaleType4KindE0ELNS_15FloatRoundStyleE2ESI_EENS1_15EpilogueDefaultEEEEEvvEEEEvNT_6ParamsE)
        /*0020*/ 	.word	0x00000008
.L_19:


//--------------------- .nv.compat                --------------------------
	.section	.nv.compat,"",@"SHT_CUDA_COMPAT_INFO"
	.align	4
        /*0000*/ 	.byte	0x02, 0x09, 0x01, 0x00, 0x02, 0x02, 0x04, 0x00, 0x02, 0x05, 0x05, 0x00, 0x03, 0x07, 0x01, 0x01
        /*0010*/ 	.byte	0x02, 0x03, 0x01, 0x00, 0x02, 0x06, 0x01, 0x00, 0x04, 0x0b, 0x08, 0x00, 0x00, 0x00, 0x00, 0x00
        /*0020*/ 	.byte	0x00, 0x00, 0x00, 0x00


//--------------------- .nv.info._ZN7cutlass13device_kernelINS_4gemm6kernel13GemmUniversalIN4cute5tupleIJiiiiEEENS1_10collective13CollectiveMmaINS1_34MainloopSm90TmaGmmaWarpSpecializedILi5ENS5_IJNS4_1CILi1EEESB_SB_EEENS1_32KernelTmaWarpSpecializedPingpongEEENS5_IJNSA_ILi64EEENSA_ILi128EEESF_EEENS_10tfloat32_tENS5_IJlSB_lEEESI_SJ_NS4_8TiledMMAINS4_8MMA_AtomIJNS4_4SM904GMMA30MMA_64x128x8_F32TF32TF32_SS_TNILNSN_7ScaleInE1ELSP_1EEEEEENS4_6LayoutISC_NS5_IJNSA_ILi0EEEST_ST_EEEEENS5_IJNS4_10UnderscoreESW_SW_EEEEENS4_13SM90_TMA_LOADENS4_14ComposedLayoutINS4_7SwizzleILi3ELi4ELi3EEENS4_18smem_ptr_flag_bitsILi32EEENSS_INS5_IJNSA_ILi8EEENSA_ILi32EEEEEENS5_IJS16_SB_EEEEEEEvNS4_8identityESZ_S1A_vS1B_EENS_8epilogue10collective6detail29Sm90TmaWarpSpecializedAdapterINS1E_15DefaultEpilogueISI_SJ_SJ_NS1D_6thread17LinearCombinationISI_Li1EffLNS1I_9ScaleType4KindE0ELNS_15FloatRoundStyleE2ESI_EENS1_15EpilogueDefaultEEEEEvvEEEEvNT_6ParamsE --------------------------
	.section	.nv.info._ZN7cutlass13device_kernelINS_4gemm6kernel13GemmUniversalIN4cute5tupleIJiiiiEEENS1_10collective13CollectiveMmaINS1_34MainloopSm90TmaGmmaWarpSpecializedILi5ENS5_IJNS4_1CILi1EEESB_SB_EEENS1_32KernelTmaWarpSpecializedPingpongEEENS5_IJNSA_ILi64EEENSA_ILi128EEESF_EEENS_10tfloat32_tENS5_IJlSB_lEEESI_SJ_NS4_8TiledMMAINS4_8MMA_AtomIJNS4_4SM904GMMA30MMA_64x128x8_F32TF32TF32_SS_TNILNSN_7ScaleInE1ELSP_1EEEEEENS4_6LayoutISC_NS5_IJNSA_ILi0EEEST_ST_EEEEENS5_IJNS4_10UnderscoreESW_SW_EEEEENS4_13SM90_TMA_LOADENS4_14ComposedLayoutINS4_7SwizzleILi3ELi4ELi3EEENS4_18smem_ptr_flag_bitsILi32EEENSS_INS5_IJNSA_ILi8EEENSA_ILi32EEEEEENS5_IJS16_SB_EEEEEEEvNS4_8identityESZ_S1A_vS1B_EENS_8epilogue10collective6detail29Sm90TmaWarpSpecializedAdapterINS1E_15DefaultEpilogueISI_SJ_SJ_NS1D_6thread17LinearCombinationISI_Li1EffLNS1I_9ScaleType4KindE0ELNS_15FloatRoundStyleE2ESI_EENS1_15EpilogueDefaultEEEEEvvEEEEvNT_6ParamsE,"",@"SHT_CUDA_INFO"
	.sectionflags	@""
	.align	4


	//----- nvinfo : EIATTR_CUDA_API_VERSION
	.align		4
        /*0000*/ 	.byte	0x04, 0x37
        /*0002*/ 	.short	(.L_21 - .L_20)
.L_20:
        /*0004*/ 	.word	0x00000082


	//----- nvinfo : EIATTR_KPARAM_INFO
	.align		4
.L_21:
        /*0008*/ 	.byte	0x04, 0x17
        /*000a*/ 	.short	(.L_23 - .L_22)
.L_22:
        /*000c*/ 	.word	0x00000000
        /*0010*/ 	.short	0x0000
        /*0012*/ 	.short	0x0070
        /*0014*/ 	.byte	0x00, 0xf0, 0x01, 0x10


	//----- nvinfo : EIATTR_SPARSE_MMA_MASK
	.align		4
.L_23:
        /*0018*/ 	.byte	0x03, 0x50
        /*001a*/ 	.short	0x0000


	//----- nvinfo : EIATTR_MAXREG_COUNT
	.align		4
        /*001c*/ 	.byte	0x03, 0x1b
        /*001e*/ 	.short	0x00a8


	//----- nvinfo : EIATTR_NUM_BARRIERS
	.align		4
        /*0020*/ 	.byte	0x02, 0x4c
        /*0022*/ 	.byte	0x01
	.zero		1


	//----- nvinfo : EIATTR_EXTERNS
	.align		4
        /*0024*/ 	.byte	0x04, 0x0f
        /*0026*/ 	.short	(.L_25 - .L_24)


	//   ....[0]....
	.align		4
.L_24:
        /*0028*/ 	.word	index@(__assertfail)


	//----- nvinfo : EIATTR_ANNOTATIONS
	.align		4
.L_25:
        /*002c*/ 	.byte	0x04, 0x55
        /*002e*/ 	.short	(.L_27 - .L_26)


	//   ....[0]....
.L_26:
        /*0030*/ 	.word	0x00000001
        /*0034*/ 	.byte	0xf0, 0x0a, 0x00, 0x00, 0x01, 0x00, 0x00, 0x00, 0x10, 0x12, 0x00, 0x00, 0x01, 0x00, 0x00, 0x00
        /*0044*/ 	.byte	0x50, 0x64, 0x00, 0x00, 0x01, 0x00, 0x00, 0x00, 0xd0, 0x70, 0x00, 0x00


	//----- nvinfo : EIATTR_MERCURY_ISA_VERSION
	.align		4
.L_27:
        /*0050*/ 	.byte	0x03, 0x5f
        /*0052*/ 	.short	0x0101


	//----- nvinfo : EIATTR_INT_WARP_WIDE_INSTR_OFFSETS
	.align		4
        /*0054*/ 	.byte	0x04, 0x31
        /*0056*/ 	.short	(.L_29 - .L_28)


	//   ....[0]....
.L_28:
        /*0058*/ 	.word	0x00000410


	//   ....[1]....
        /*005c*/ 	.word	0x00000430


	//   ....[2]....
        /*0060*/ 	.word	0x000004b0


	//   ....[3]....
        /*0064*/ 	.word	0x000004c0


	//   ....[4]....
        /*0068*/ 	.word	0x000004d0


	//   ....[5]....
        /*006c*/ 	.word	0x000004f0


	//   ....[6]....
        /*0070*/ 	.word	0x00000580


	//   ....[7]....
        /*0074*/ 	.word	0x000005a0


	//----- nvinfo : EIATTR_COOP_GROUP_MASK_REGIDS
	.align		4
.L_29:
        /*0078*/ 	.byte	0x04, 0x29
        /*007a*/ 	.short	(.L_31 - .L_30)


	//   ....[0]....
.L_30:
        /*007c*/ 	.word	0xffffffff


	//   ....[1]....
        /*0080*/ 	.word	0xffffffff


	//   ....[2]....
        /*0084*/ 	.word	0xffffffff


	//   ....[3]....
        /*0088*/ 	.word	0xffffffff


	//   ....[4]....
        /*008c*/ 	.word	0xffffffff


	//   ....[5]....
        /*0090*/ 	.word	0xffffffff


	//----- nvinfo : EIATTR_COOP_GROUP_INSTR_OFFSETS
	.align		4
.L_31:
        /*0094*/ 	.byte	0x04, 0x28
        /*0096*/ 	.short	(.L_33 - .L_32)


	//   ....[0]....
.L_32:
        /*0098*/ 	.word	0x00000070


	//   ....[1]....
        /*009c*/ 	.word	0x00000080


	//   ....[2]....
        /*00a0*/ 	.word	0x00000140


	//   ....[3]....
        /*00a4*/ 	.word	0x000002f0


	//   ....[4]....
        /*00a8*/ 	.word	0x00000330


	//   ....[5]....
        /*00ac*/ 	.word	0x00000370


	//----- nvinfo : EIATTR_REG_RECONFIG
	.align		4
.L_33:
        /*00b0*/ 	.byte	0x01, 0x54
	.zero		2


	//----- nvinfo : EIATTR_SYSCALL_OFFSETS
	.align		4
        /*00b4*/ 	.byte	0x04, 0x46
        /*00b6*/ 	.short	(.L_35 - .L_34)


	//   ....[0]....
.L_34:
        /*00b8*/ 	.word	0x00001690


	//----- nvinfo : EIATTR_MBARRIER_INSTR_OFFSETS
	.align		4
.L_35:
        /*00bc*/ 	.byte	0x04, 0x39
        /*00be*/ 	.short	(.L_37 - .L_36)


	//   ....[0]....
.L_36:
        /*00c0*/ 	.word	0x00000240
        /*00c4*/ 	.word	0x000000ff
        /*00c8*/ 	.word	0x00000000
        /*00cc*/ 	.short	0x0100
        /*00ce*/ 	.byte	0x08
	.zero		1


	//   ....[1]....
        /*00d0*/ 	.word	0x00000250
        /*00d4*/ 	.word	0x000000ff
        /*00d8*/ 	.word	0x00000028
        /*00dc*/ 	.short	0x0100
        /*00de*/ 	.byte	0x08
	.zero		1


	//   ....[2]....
        /*00e0*/ 	.word	0x00000260
        /*00e4*/ 	.word	0x000000ff
        /*00e8*/ 	.word	0x00000008
        /*00ec*/ 	.short	0x0100
        /*00ee*/ 	.byte	0x08
	.zero		1


	//   ....[3]....
        /*00f0*/ 	.word	0x00000270
        /*00f4*/ 	.word	0x000000ff
        /*00f8*/ 	.word	0x00000030
        /*00fc*/ 	.short	0x0100
        /*00fe*/ 	.byte	0x08
	.zero		1


	//   ....[4]....
        /*0100*/ 	.word	0x00000280
        /*0104*/ 	.word	0x000000ff
        /*0108*/ 	.word	0x00000010
        /*010c*/ 	.short	0x0100
        /*010e*/ 	.byte	0x08
	.zero		1


	//   ....[5]....
        /*0110*/ 	.word	0x00000290
        /*0114*/ 	.word	0x000000ff
        /*0118*/ 	.word	0x00000038
        /*011c*/ 	.short	0x0100
        /*011e*/ 	.byte	0x08
	.zero		1


	//   ....[6]....
        /*0120*/ 	.word	0x000002a0
        /*0124*/ 	.word	0x000000ff
        /*0128*/ 	.word	0x00000018
        /*012c*/ 	.short	0x0100
        /*012e*/ 	.byte	0x08
	.zero		1


	//   ....[7]....
        /*0130*/ 	.word	0x000002b0
        /*0134*/ 	.word	0x000000ff
        /*0138*/ 	.word	0x00000040
        /*013c*/ 	.short	0x0100
        /*013e*/ 	.byte	0x08
	.zero		1


	//   ....[8]....
        /*0140*/ 	.word	0x000002c0
        /*0144*/ 	.word	0x000000ff
        /*0148*/ 	.word	0x00000020
        /*014c*/ 	.short	0x0100
        /*014e*/ 	.byte	0x08
	.zero		1


	//   ....[9]....
        /*0150*/ 	.word	0x000002d0
        /*0154*/ 	.word	0x000000ff
        /*0158*/ 	.word	0x00000048
        /*015c*/ 	.short	0x0100
        /*015e*/ 	.byte	0x08
	.zero		1


	//   ....[10]....
        /*0160*/ 	.word	0x000005e0
        /*0164*/ 	.word	0x000000ff
        /*0168*/ 	.word	0x00000080
        /*016c*/ 	.short	0x0100
        /*016e*/ 	.byte	0x08
	.zero		1


	//   ....[11]....
        /*0170*/ 	.word	0x00000650
        /*0174*/ 	.word	0x000000ff
        /*0178*/ 	.word	0x00000088
        /*017c*/ 	.short	0x0100
        /*017e*/ 	.byte	0x08
	.zero		1


	//   ....[12]....
        /*0180*/ 	.word	0x00000670
        /*0184*/ 	.word	0x000000ff
        /*0188*/ 	.word	0x00000060
        /*018c*/ 	.short	0x0100
        /*018e*/ 	.byte	0x09
	.zero		1


	//   ....[13]....
        /*0190*/ 	.word	0x00000680
        /*0194*/ 	.word	0x000000ff
        /*0198*/ 	.word	0x00000068
        /*019c*/ 	.short	0x0100
        /*019e*/ 	.byte	0x09
	.zero		1


	//   ....[14]....
        /*01a0*/ 	.word	0x00000690
        /*01a4*/ 	.word	0x000000ff
        /*01a8*/ 	.word	0x00000070
        /*01ac*/ 	.short	0x0100
        /*01ae*/ 	.byte	0x09
	.zero		1


	//   ....[15]....
        /*01b0*/ 	.word	0x000006a0
        /*01b4*/ 	.word	0x000000ff
        /*01b8*/ 	.word	0x00000078
        /*01bc*/ 	.short	0x0100
        /*01be*/ 	.byte	0x09
	.zero		1


	//   ....[16]....
        /*01c0*/ 	.word	0x00001550
        /*01c4*/ 	.word	0x000000ff
        /*01c8*/ 	.word	0xfffffff8
        /*01cc*/ 	.short	0x010a
        /*01ce*/ 	.byte	0x2b
	.zero		1


	//   ....[17]....
        /*01d0*/ 	.word	0x00001710
        /*01d4*/ 	.word	0x00000003
        /*01d8*/ 	.word	0x00000000
        /*01dc*/ 	.short	0x010a
        /*01de*/ 	.byte	0x3f
	.zero		1


	//   ....[18]....
        /*01e0*/ 	.word	0x00001770
        /*01e4*/ 	.word	0x00000003
        /*01e8*/ 	.word	0x00000000
        /*01ec*/ 	.short	0x010a
        /*01ee*/ 	.byte	0x3f
	.zero		1


	//   ....[19]....
        /*01f0*/ 	.word	0x00001c90
        /*01f4*/ 	.word	0x000000ff
        /*01f8*/ 	.word	0x00000000
        /*01fc*/ 	.short	0x010a
        /*01fe*/ 	.byte	0x08
	.zero		1


	//   ....[20]....
        /*0200*/ 	.word	0x00001cd0
        /*0204*/ 	.word	0x000000ff
        /*0208*/ 	.word	0x00000000
        /*020c*/ 	.short	0x010a
        /*020e*/ 	.byte	0x08
	.zero		1


	//   ....[21]....
        /*0210*/ 	.word	0x000020f0
        /*0214*/ 	.word	0x000000ff
        /*0218*/ 	.word	0x00000000
        /*021c*/ 	.short	0x0101
        /*021e*/ 	.byte	0x08
	.zero		1


	//   ....[22]....
        /*0220*/ 	.word	0x000021f0
        /*0224*/ 	.word	0x00000003
        /*0228*/ 	.word	0x00000000
        /*022c*/ 	.short	0x0101
        /*022e*/ 	.byte	0x2e
	.zero		1


	//   ....[23]....
        /*0230*/ 	.word	0x000022c0
        /*0234*/ 	.word	0x000000ff
        /*0238*/ 	.word	0x00000000
        /*023c*/ 	.short	0x0101
        /*023e*/ 	.byte	0x06
	.zero		1


	//   ....[24]....
        /*0240*/ 	.word	0x00002330
        /*0244*/ 	.word	0x000000ff
        /*0248*/ 	.word	0x00000008
        /*024c*/ 	.short	0x010a
        /*024e*/ 	.byte	0x2b
	.zero		1


	//   ....[25]....
        /*0250*/ 	.word	0x00006490
        /*0254*/ 	.word	0x00000000
        /*0258*/ 	.word	0x00000000
        /*025c*/ 	.short	0x0101
        /*025e*/ 	.byte	0x2e
	.zero		1


	//   ....[26]....
        /*0260*/ 	.word	0x00006d80
        /*0264*/ 	.word	0x0000000b
        /*0268*/ 	.word	0x00000028
        /*026c*/ 	.short	0x010a
        /*026e*/ 	.byte	0x3f
	.zero		1


	//   ....[27]....
        /*0270*/ 	.word	0x00007200
        /*0274*/ 	.word	0x00000006
        /*0278*/ 	.word	0x00000088
        /*027c*/ 	.short	0x0101
        /*027e*/ 	.byte	0x3f
	.zero		1


	//   ....[28]....
        /*0280*/ 	.word	0x00007920
        /*0284*/ 	.word	0x00000007
        /*0288*/ 	.word	0x00000000
        /*028c*/ 	.short	0x010a
        /*028e*/ 	.byte	0x3f
	.zero		1


	//   ....[29]....
        /*0290*/ 	.word	0x000079a0
        /*0294*/ 	.word	0x00000006
        /*0298*/ 	.word	0x00000000
        /*029c*/ 	.short	0x010a
        /*029e*/ 	.byte	0x3f
	.zero		1


	//   ....[30]....
        /*02a0*/ 	.word	0x00007a30
        /*02a4*/ 	.word	0x00000007
        /*02a8*/ 	.word	0x00000000
        /*02ac*/ 	.short	0x010a
        /*02ae*/ 	.byte	0x3f
	.zero		1


	//   ....[31]....
        /*02b0*/ 	.word	0x00007ac0
        /*02b4*/ 	.word	0x00000006
        /*02b8*/ 	.word	0x00000000
        /*02bc*/ 	.short	0x010a
        /*02be*/ 	.byte	0x3f
	.zero		1


	//   ....[32]....
        /*02c0*/ 	.word	0x00007b50
        /*02c4*/ 	.word	0x00000005
        /*02c8*/ 	.word	0x00000000
        /*02cc*/ 	.short	0x010a
        /*02ce*/ 	.byte	0x3f
	.zero		1


	//   ....[33]....
        /*02d0*/ 	.word	0x00007bc0
        /*02d4*/ 	.word	0x00000003
        /*02d8*/ 	.word	0xfffffff8
        /*02dc*/ 	.short	0x010a
        /*02de*/ 	.byte	0x3f
	.zero		1


	//   ....[34]....
        /*02e0*/ 	.word	0x00007c10
        /*02e4*/ 	.word	0x00000003
        /*02e8*/ 	.word	0x00000000
        /*02ec*/ 	.short	0x010a
        /*02ee*/ 	.byte	0x3f
	.zero		1


	//   ....[35]....
        /*02f0*/ 	.word	0x00007c70
        /*02f4*/ 	.word	0x00000004
        /*02f8*/ 	.word	0x00000000
        /*02fc*/ 	.short	0x010a
        /*02fe*/ 	.byte	0x3f
	.zero		1


	//   ....[36]....
        /*0300*/ 	.word	0x00007cd0
        /*0304*/ 	.word	0x00000003
        /*0308*/ 	.word	0x00000008
        /*030c*/ 	.short	0x010a
        /*030e*/ 	.byte	0x3f
	.zero		1


	//   ....[37]....
        /*0310*/ 	.word	0x00007da0
        /*0314*/ 	.word	0x0000000b
        /*0318*/ 	.word	0x00000028
        /*031c*/ 	.short	0x010a
        /*031e*/ 	.byte	0x3f
	.zero		1


	//   ....[38]....
        /*0320*/ 	.word	0x00007e70
        /*0324*/ 	.word	0x00000007
        /*0328*/ 	.word	0x00000000
        /*032c*/ 	.short	0x010a
        /*032e*/ 	.byte	0x3f
	.zero		1


	//   ....[39]....
        /*0330*/ 	.word	0x00007ec0
        /*0334*/ 	.word	0x00000006
        /*0338*/ 	.word	0x00000000
        /*033c*/ 	.short	0x010a
        /*033e*/ 	.byte	0x3f
	.zero		1


	//   ....[40]....
        /*0340*/ 	.word	0x00007f10
        /*0344*/ 	.word	0x00000007
        /*0348*/ 	.word	0x00000000
        /*034c*/ 	.short	0x010a
        /*034e*/ 	.byte	0x3f
	.zero		1


	//   ....[41]....
        /*0350*/ 	.word	0x00007f60
        /*0354*/ 	.word	0x00000006
        /*0358*/ 	.word	0x00000000
        /*035c*/ 	.short	0x010a
        /*035e*/ 	.byte	0x3f
	.zero		1


	//----- nvinfo : EIATTR_NUM_MBARRIERS
	.align		4
.L_37:
        /*0360*/ 	.byte	0x03, 0x38
        /*0362*/ 	.short	0x0010


	//----- nvinfo : EIATTR_EXIT_INSTR_OFFSETS
	.align		4
        /*0364*/ 	.byte	0x04, 0x1c
        /*0366*/ 	.short	(.L_39 - .L_38)


	//   ....[0]....
.L_38:
        /*0368*/ 	.word	0x000011a0


	//   ....[1]....
        /*036c*/ 	.word	0x00001200


	//   ....[2]....
        /*0370*/ 	.word	0x00006ab0


	//   ....[3]....
        /*0374*/ 	.word	0x00006ae0


	//   ....[4]....
        /*0378*/ 	.word	0x00007ba0


	//----- nvinfo : EIATTR_MAX_THREADS
	.align		4
.L_39:
        /*037c*/ 	.byte	0x04, 0x05
        /*037e*/ 	.short	(.L_41 - .L_40)
.L_40:
        /*0380*/ 	.word	0x00000180
        /*0384*/ 	.word	0x00000001
        /*0388*/ 	.word	0x00000001


	//----- nvinfo : EIATTR_CRS_STACK_SIZE
	.align		4
.L_41:
        /*038c*/ 	.byte	0x04, 0x1e
        /*038e*/ 	.short	(.L_43 - .L_42)
.L_42:
        /*0390*/ 	.word	0x00000000


	//----- nvinfo : EIATTR_CBANK_PARAM_SIZE
	.align		4
.L_43:
        /*0394*/ 	.byte	0x03, 0x19
        /*0396*/ 	.short	0x0470


	//----- nvinfo : EIATTR_PARAM_CBANK
	.align		4
        /*0398*/ 	.byte	0x04, 0x0a
        /*039a*/ 	.short	(.L_45 - .L_44)
	.align		4
.L_44:
        /*039c*/ 	.word	index@(.nv.constant0._ZN7cutlass13device_kernelINS_4gemm6kernel13GemmUniversalIN4cute5tupleIJiiiiEEENS1_10collective13CollectiveMmaINS1_34MainloopSm90TmaGmmaWarpSpecializedILi5ENS5_IJNS4_1CILi1EEESB_SB_EEENS1_32KernelTmaWarpSpecializedPingpongEEENS5_IJNSA_ILi64EEENSA_ILi128EEESF_EEENS_10tfloat32_tENS5_IJlSB_lEEESI_SJ_NS4_8TiledMMAINS4_8MMA_AtomIJNS4_4SM904GMMA30MMA_64x128x8_F32TF32TF32_SS_TNILNSN_7ScaleInE1ELSP_1EEEEEENS4_6LayoutISC_NS5_IJNSA_ILi0EEEST_ST_EEEEENS5_IJNS4_10UnderscoreESW_SW_EEEEENS4_13SM90_TMA_LOADENS4_14ComposedLayoutINS4_7SwizzleILi3ELi4ELi3EEENS4_18smem_ptr_flag_bitsILi32EEENSS_INS5_IJNSA_ILi8EEENSA_ILi32EEEEEENS5_IJS16_SB_EEEEEEEvNS4_8identityESZ_S1A_vS1B_EENS_8epilogue10collective6detail29Sm90TmaWarpSpecializedAdapterINS1E_15DefaultEpilogueISI_SJ_SJ_NS1D_6thread17LinearCombinationISI_Li1EffLNS1I_9ScaleType4KindE0ELNS_15FloatRoundStyleE2ESI_EENS1_15EpilogueDefaultEEEEEvvEEEEvNT_6ParamsE)
        /*03a0*/ 	.short	0x0210
        /*03a2*/ 	.short	0x0470


	//----- nvinfo : EIATTR_SW_WAR
	.align		4
.L_45:
        /*03a4*/ 	.byte	0x04, 0x36
        /*03a6*/ 	.short	(.L_47 - .L_46)
.L_46:
        /*03a8*/ 	.word	0x00000008
.L_47:


//--------------------- .nv.callgraph             --------------------------
	.section	.nv.callgraph,"",@"SHT_CUDA_CALLGRAPH"
	.align	4
	.sectionentsize	8
	.align		4
        /*0000*/ 	.word	0x00000000
	.align		4
        /*0004*/ 	.word	0xffffffff
	.align		4
        /*0008*/ 	.word	index@(_ZN7cutlass13device_kernelINS_4gemm6kernel13GemmUniversalIN4cute5tupleIJiiiiEEENS1_10collective13CollectiveMmaINS1_34MainloopSm90TmaGmmaWarpSpecializedILi5ENS5_IJNS4_1CILi1EEESB_SB_EEENS1_32KernelTmaWarpSpecializedPingpongEEENS5_IJNSA_ILi64EEENSA_ILi128EEESF_EEENS_10tfloat32_tENS5_IJlSB_lEEESI_SJ_NS4_8TiledMMAINS4_8MMA_AtomIJNS4_4SM904GMMA30MMA_64x128x8_F32TF32TF32_SS_TNILNSN_7ScaleInE1ELSP_1EEEEEENS4_6LayoutISC_NS5_IJNSA_ILi0EEEST_ST_EEEEENS5_IJNS4_10UnderscoreESW_SW_EEEEENS4_13SM90_TMA_LOADENS4_14ComposedLayoutINS4_7SwizzleILi3ELi4ELi3EEENS4_18smem_ptr_flag_bitsILi32EEENSS_INS5_IJNSA_ILi8EEENSA_ILi32EEEEEENS5_IJS16_SB_EEEEEEEvNS4_8identityESZ_S1A_vS1B_EENS_8epilogue10collective6detail29Sm90TmaWarpSpecializedAdapterINS1E_15DefaultEpilogueISI_SJ_SJ_NS1D_6thread17LinearCombinationISI_Li1EffLNS1I_9ScaleType4KindE0ELNS_15FloatRoundStyleE2ESI_EENS1_15EpilogueDefaultEEEEEvvEEEEvNT_6ParamsE)
	.align		4
        /*000c*/ 	.word	index@(__assertfail)
	.align		4
        /*0010*/ 	.word	0x00000000
	.align		4
        /*0014*/ 	.word	0xfffffffe
	.align		4
        /*0018*/ 	.word	0x00000000
	.align		4
        /*001c*/ 	.word	0xfffffffd
	.align		4
        /*0020*/ 	.word	0x00000000
	.align		4
        /*0024*/ 	.word	0xfffffffc


//--------------------- .nv.constant4             --------------------------
	.section	.nv.constant4,"a",@progbits
	.align	8
	.align		8
.nv.constant4:
        /*0000*/ 	.dword	__assertfail
	.align		8
        /*0008*/ 	.dword	__unnamed_1
	.align		8
        /*0010*/ 	.dword	_ZN39_INTERNAL_da805b59_4_k_cu_18c124fa_63154cuda3std3__45__cpo5beginE
	.align		8
        /*0018*/ 	.dword	_ZN39_INTERNAL_da805b59_4_k_cu_18c124fa_63154cuda3std3__45__cpo3endE
	.align		8
        /*0020*/ 	.dword	_ZN39_INTERNAL_da805b59_4_k_cu_18c124fa_63154cuda3std3__45__cpo6cbeginE
	.align		8
        /*0028*/ 	.dword	_ZN39_INTERNAL_da805b59_4_k_cu_18c124fa_63154cuda3std3__45__cpo4cendE
	.align		8
        /*0030*/ 	.dword	_ZN39_INTERNAL_da805b59_4_k_cu_18c124fa_63154cuda3std3__441_GLOBAL__N__da805b59_4_k_cu_18c124fa_63156ignoreE
	.align		8
        /*0038*/ 	.dword	_ZN39_INTERNAL_da805b59_4_k_cu_18c124fa_63154cuda3std3__419piecewise_constructE
	.align		8
        /*0040*/ 	.dword	_ZN39_INTERNAL_da805b59_4_k_cu_18c124fa_63154cuda3std3__48in_placeE
	.align		8
        /*0048*/ 	.dword	_ZN39_INTERNAL_da805b59_4_k_cu_18c124fa_63154cuda3std6ranges3__45__cpo4swapE
	.align		8
        /*0050*/ 	.dword	_ZN39_INTERNAL_da805b59_4_k_cu_18c124fa_63154cuda3std6ranges3__45__cpo9iter_moveE
	.align		8
        /*0058*/ 	.dword	_ZN39_INTERNAL_da805b59_4_k_cu_18c124fa_63154cute7productE
	.align		8
        /*0060*/ 	.dword	_ZN39_INTERNAL_da805b59_4_k_cu_18c124fa_63154cute1_E
	.align		8
        /*0068*/ 	.dword	$str$22
	.align		8
        /*0070*/ 	.dword	$str$23


//--------------------- .text._ZN7cutlass13device_kernelINS_4gemm6kernel13GemmUniversalIN4cute5tupleIJiiiiEEENS1_10collective13CollectiveMmaINS1_34MainloopSm90TmaGmmaWarpSpecializedILi5ENS5_IJNS4_1CILi1EEESB_SB_EEENS1_32KernelTmaWarpSpecializedPingpongEEENS5_IJNSA_ILi64EEENSA_ILi128EEESF_EEENS_10tfloat32_tENS5_IJlSB_lEEESI_SJ_NS4_8TiledMMAINS4_8MMA_AtomIJNS4_4SM904GMMA30MMA_64x128x8_F32TF32TF32_SS_TNILNSN_7ScaleInE1ELSP_1EEEEEENS4_6LayoutISC_NS5_IJNSA_ILi0EEEST_ST_EEEEENS5_IJNS4_10UnderscoreESW_SW_EEEEENS4_13SM90_TMA_LOADENS4_14ComposedLayoutINS4_7SwizzleILi3ELi4ELi3EEENS4_18smem_ptr_flag_bitsILi32EEENSS_INS5_IJNSA_ILi8EEENSA_ILi32EEEEEENS5_IJS16_SB_EEEEEEEvNS4_8identityESZ_S1A_vS1B_EENS_8epilogue10collective6detail29Sm90TmaWarpSpecializedAdapterINS1E_15DefaultEpilogueISI_SJ_SJ_NS1D_6thread17LinearCombinationISI_Li1EffLNS1I_9ScaleType4KindE0ELNS_15FloatRoundStyleE2ESI_EENS1_15EpilogueDefaultEEEEEvvEEEEvNT_6ParamsE --------------------------
	.section	.text._ZN7cutlass13device_kernelINS_4gemm6kernel13GemmUniversalIN4cute5tupleIJiiiiEEENS1_10collective13CollectiveMmaINS1_34MainloopSm90TmaGmmaWarpSpecializedILi5ENS5_IJNS4_1CILi1EEESB_SB_EEENS1_32KernelTmaWarpSpecializedPingpongEEENS5_IJNSA_ILi64EEENSA_ILi128EEESF_EEENS_10tfloat32_tENS5_IJlSB_lEEESI_SJ_NS4_8TiledMMAINS4_8MMA_AtomIJNS4_4SM904GMMA30MMA_64x128x8_F32TF32TF32_SS_TNILNSN_7ScaleInE1ELSP_1EEEEEENS4_6LayoutISC_NS5_IJNSA_ILi0EEEST_ST_EEEEENS5_IJNS4_10UnderscoreESW_SW_EEEEENS4_13SM90_TMA_LOADENS4_14ComposedLayoutINS4_7SwizzleILi3ELi4ELi3EEENS4_18smem_ptr_flag_bitsILi32EEENSS_INS5_IJNSA_ILi8EEENSA_ILi32EEEEEENS5_IJS16_SB_EEEEEEEvNS4_8identityESZ_S1A_vS1B_EENS_8epilogue10collective6detail29Sm90TmaWarpSpecializedAdapterINS1E_15DefaultEpilogueISI_SJ_SJ_NS1D_6thread17LinearCombinationISI_Li1EffLNS1I_9ScaleType4KindE0ELNS_15FloatRoundStyleE2ESI_EENS1_15EpilogueDefaultEEEEEvvEEEEvNT_6ParamsE,"ax",@progbits
	.align	128
.text._ZN7cutlass13device_kernelINS_4gemm6kernel13GemmUniversalIN4cute5tupleIJiiiiEEENS1_10collective13CollectiveMmaINS1_34MainloopSm90TmaGmmaWarpSpecializedILi5ENS5_IJNS4_1CILi1EEESB_SB_EEENS1_32KernelTmaWarpSpecializedPingpongEEENS5_IJNSA_ILi64EEENSA_ILi128EEESF_EEENS_10tfloat32_tENS5_IJlSB_lEEESI_SJ_NS4_8TiledMMAINS4_8MMA_AtomIJNS4_4SM904GMMA30MMA_64x128x8_F32TF32TF32_SS_TNILNSN_7ScaleInE1ELSP_1EEEEEENS4_6LayoutISC_NS5_IJNSA_ILi0EEEST_ST_EEEEENS5_IJNS4_10UnderscoreESW_SW_EEEEENS4_13SM90_TMA_LOADENS4_14ComposedLayoutINS4_7SwizzleILi3ELi4ELi3EEENS4_18smem_ptr_flag_bitsILi32EEENSS_INS5_IJNSA_ILi8EEENSA_ILi32EEEEEENS5_IJS16_SB_EEEEEEEvNS4_8identityESZ_S1A_vS1B_EENS_8epilogue10collective6detail29Sm90TmaWarpSpecializedAdapterINS1E_15DefaultEpilogueISI_SJ_SJ_NS1D_6thread17LinearCombinationISI_Li1EffLNS1I_9ScaleType4KindE0ELNS_15FloatRoundStyleE2ESI_EENS1_15EpilogueDefaultEEEEEvvEEEEvNT_6ParamsE:
        .type           _ZN7cutlass13device_kernelINS_4gemm6kernel13GemmUniversalIN4cute5tupleIJiiiiEEENS1_10collective13CollectiveMmaINS1_34MainloopSm90TmaGmmaWarpSpecializedILi5ENS5_IJNS4_1CILi1EEESB_SB_EEENS1_32KernelTmaWarpSpecializedPingpongEEENS5_IJNSA_ILi64EEENSA_ILi128EEESF_EEENS_10tfloat32_tENS5_IJlSB_lEEESI_SJ_NS4_8TiledMMAINS4_8MMA_AtomIJNS4_4SM904GMMA30MMA_64x128x8_F32TF32TF32_SS_TNILNSN_7ScaleInE1ELSP_1EEEEEENS4_6LayoutISC_NS5_IJNSA_ILi0EEEST_ST_EEEEENS5_IJNS4_10UnderscoreESW_SW_EEEEENS4_13SM90_TMA_LOADENS4_14ComposedLayoutINS4_7SwizzleILi3ELi4ELi3EEENS4_18smem_ptr_flag_bitsILi32EEENSS_INS5_IJNSA_ILi8EEENSA_ILi32EEEEEENS5_IJS16_SB_EEEEEEEvNS4_8identityESZ_S1A_vS1B_EENS_8epilogue10collective6detail29Sm90TmaWarpSpecializedAdapterINS1E_15DefaultEpilogueISI_SJ_SJ_NS1D_6thread17LinearCombinationISI_Li1EffLNS1I_9ScaleType4KindE0ELNS_15FloatRoundStyleE2ESI_EENS1_15EpilogueDefaultEEEEEvvEEEEvNT_6ParamsE,@function
        .size           _ZN7cutlass13device_kernelINS_4gemm6kernel13GemmUniversalIN4cute5tupleIJiiiiEEENS1_10collective13CollectiveMmaINS1_34MainloopSm90TmaGmmaWarpSpecializedILi5ENS5_IJNS4_1CILi1EEESB_SB_EEENS1_32KernelTmaWarpSpecializedPingpongEEENS5_IJNSA_ILi64EEENSA_ILi128EEESF_EEENS_10tfloat32_tENS5_IJlSB_lEEESI_SJ_NS4_8TiledMMAINS4_8MMA_AtomIJNS4_4SM904GMMA30MMA_64x128x8_F32TF32TF32_SS_TNILNSN_7ScaleInE1ELSP_1EEEEEENS4_6LayoutISC_NS5_IJNSA_ILi0EEEST_ST_EEEEENS5_IJNS4_10UnderscoreESW_SW_EEEEENS4_13SM90_TMA_LOADENS4_14ComposedLayoutINS4_7SwizzleILi3ELi4ELi3EEENS4_18smem_ptr_flag_bitsILi32EEENSS_INS5_IJNSA_ILi8EEENSA_ILi32EEEEEENS5_IJS16_SB_EEEEEEEvNS4_8identityESZ_S1A_vS1B_EENS_8epilogue10collective6detail29Sm90TmaWarpSpecializedAdapterINS1E_15DefaultEpilogueISI_SJ_SJ_NS1D_6thread17LinearCombinationISI_Li1EffLNS1I_9ScaleType4KindE0ELNS_15FloatRoundStyleE2ESI_EENS1_15EpilogueDefaultEEEEEvvEEEEvNT_6ParamsE,(.L_x_199 - _ZN7cutlass13device_kernelINS_4gemm6kernel13GemmUniversalIN4cute5tupleIJiiiiEEENS1_10collective13CollectiveMmaINS1_34MainloopSm90TmaGmmaWarpSpecializedILi5ENS5_IJNS4_1CILi1EEESB_SB_EEENS1_32KernelTmaWarpSpecializedPingpongEEENS5_IJNSA_ILi64EEENSA_ILi128EEESF_EEENS_10tfloat32_tENS5_IJlSB_lEEESI_SJ_NS4_8TiledMMAINS4_8MMA_AtomIJNS4_4SM904GMMA30MMA_64x128x8_F32TF32TF32_SS_TNILNSN_7ScaleInE1ELSP_1EEEEEENS4_6LayoutISC_NS5_IJNSA_ILi0EEEST_ST_EEEEENS5_IJNS4_10UnderscoreESW_SW_EEEEENS4_13SM90_TMA_LOADENS4_14ComposedLayoutINS4_7SwizzleILi3ELi4ELi3EEENS4_18smem_ptr_flag_bitsILi32EEENSS_INS5_IJNSA_ILi8EEENSA_ILi32EEEEEENS5_IJS16_SB_EEEEEEEvNS4_8identityESZ_S1A_vS1B_EENS_8epilogue10collective6detail29Sm90TmaWarpSpecializedAdapterINS1E_15DefaultEpilogueISI_SJ_SJ_NS1D_6thread17LinearCombinationISI_Li1EffLNS1I_9ScaleType4KindE0ELNS_15FloatRoundStyleE2ESI_EENS1_15EpilogueDefaultEEEEEvvEEEEvNT_6ParamsE)
        .other          _ZN7cutlass13device_kernelINS_4gemm6kernel13GemmUniversalIN4cute5tupleIJiiiiEEENS1_10collective13CollectiveMmaINS1_34MainloopSm90TmaGmmaWarpSpecializedILi5ENS5_IJNS4_1CILi1EEESB_SB_EEENS1_32KernelTmaWarpSpecializedPingpongEEENS5_IJNSA_ILi64EEENSA_ILi128EEESF_EEENS_10tfloat32_tENS5_IJlSB_lEEESI_SJ_NS4_8TiledMMAINS4_8MMA_AtomIJNS4_4SM904GMMA30MMA_64x128x8_F32TF32TF32_SS_TNILNSN_7ScaleInE1ELSP_1EEEEEENS4_6LayoutISC_NS5_IJNSA_ILi0EEEST_ST_EEEEENS5_IJNS4_10UnderscoreESW_SW_EEEEENS4_13SM90_TMA_LOADENS4_14ComposedLayoutINS4_7SwizzleILi3ELi4ELi3EEENS4_18smem_ptr_flag_bitsILi32EEENSS_INS5_IJNSA_ILi8EEENSA_ILi32EEEEEENS5_IJS16_SB_EEEEEEEvNS4_8identityESZ_S1A_vS1B_EENS_8epilogue10collective6detail29Sm90TmaWarpSpecializedAdapterINS1E_15DefaultEpilogueISI_SJ_SJ_NS1D_6thread17LinearCombinationISI_Li1EffLNS1I_9ScaleType4KindE0ELNS_15FloatRoundStyleE2ESI_EENS1_15EpilogueDefaultEEEEEvvEEEEvNT_6ParamsE,@"STO_CUDA_ENTRY STV_DEFAULT"
_ZN7cutlass13device_kernelINS_4gemm6kernel13GemmUniversalIN4cute5tupleIJiiiiEEENS1_10collective13CollectiveMmaINS1_34MainloopSm90TmaGmmaWarpSpecializedILi5ENS5_IJNS4_1CILi1EEESB_SB_EEENS1_32KernelTmaWarpSpecializedPingpongEEENS5_IJNSA_ILi64EEENSA_ILi128EEESF_EEENS_10tfloat32_tENS5_IJlSB_lEEESI_SJ_NS4_8TiledMMAINS4_8MMA_AtomIJNS4_4SM904GMMA30MMA_64x128x8_F32TF32TF32_SS_TNILNSN_7ScaleInE1ELSP_1EEEEEENS4_6LayoutISC_NS5_IJNSA_ILi0EEEST_ST_EEEEENS5_IJNS4_10UnderscoreESW_SW_EEEEENS4_13SM90_TMA_LOADENS4_14ComposedLayoutINS4_7SwizzleILi3ELi4ELi3EEENS4_18smem_ptr_flag_bitsILi32EEENSS_INS5_IJNSA_ILi8EEENSA_ILi32EEEEEENS5_IJS16_SB_EEEEEEEvNS4_8identityESZ_S1A_vS1B_EENS_8epilogue10collective6detail29Sm90TmaWarpSpecializedAdapterINS1E_15DefaultEpilogueISI_SJ_SJ_NS1D_6thread17LinearCombinationISI_Li1EffLNS1I_9ScaleType4KindE0ELNS_15FloatRoundStyleE2ESI_EENS1_15EpilogueDefaultEEEEEvvEEEEvNT_6ParamsE:
[----:B------:R-:W0:Y:S02]  /*0000*/  LDC R1, c[0x0][0x28] ;  /* 0x00000a00ff017b82 */ /* 0x000e240000000800 */
[----:B0-----:R-:W-:Y:S01]  /*0010*/  VIADD R1, R1, 0xfffffff8 ;  /* 0xfffffff801017836 */ /* 0x001fe20000000000 */
[----:B------:R-:W0:Y:S01]  /*0020*/  S2R R4, SR_TID.X ;  /* 0x0000000000047919 */ /* 0x000e220000002100 */
[----:B------:R-:W-:Y:S01]  /*0030*/  ELECT P0, URZ, PT ;  /* 0x00000000003f782f */ /* 0x000fe20003800000 */
[----:B------:R-:W-:Y:S01]  /*0040*/  BSSY B0, `(.L_x_0) ;  /* 0x000000f000007945 */ /* 0x000fe20003800000 */
[--C-:B0-----:R-:W-:Y:S02]  /*0050*/  SHF.R.U32.HI R0, RZ, 0x5, R4.reuse ;  /* 0x00000005ff007819 */ /* 0x101fe40000011604 */
[----:B------:R-:W-:-:S03]  /*0060*/  SHF.R.U32.HI R5, RZ, 0x7, R4 ;  /* 0x00000007ff057819 */ /* 0x000fc60000011604 */
[----:B------:R-:W0:Y:S04]  /*0070*/  SHFL.IDX PT, R2, R0, RZ, 0x1f ;  /* 0x00001fff00027589 */ /* 0x000e2800000e0000 */
[----:B------:R1:W2:Y:S01]  /*0080*/  SHFL.IDX PT, R7, R5, RZ, 0x1f ;  /* 0x00001fff05077589 */ /* 0x0002a200000e0000 */
[----:B0-----:R-:W-:-:S13]  /*0090*/  ISETP.NE.OR P0, PT, R2, RZ, !P0 ;  /* 0x000000ff0200720c */ /* 0x001fda0004705670 */
[----:B-12---:R-:W-:Y:S05]  /*00a0*/  @P0 BRA `(.L_x_1) ;  /* 0x0000000000200947 */ /* 0x006fea0003800000 */
[----:B------:R-:W-:Y:S02]  /*00b0*/  ULDC.64 UR4, c[0x0][0x198] ;  /* 0x0000660000047ab9 */ /* 0x000fe40000000a00 */
[----:B------:R-:W-:Y:S02]  /*00c0*/  UIADD3 UR6, UP0, UR4, 0xf0, URZ ;  /* 0x000000f004067890 */ /* 0x000fe4000ff1e03f */
[----:B------:R-:W-:Y:S02]  /*00d0*/  UIADD3 UR4, UP1, UR4, 0x1f0, URZ ;  /* 0x000001f004047890 */ /* 0x000fe4000ff3e03f */
[----:B------:R-:W-:Y:S02]  /*00e0*/  UIADD3.X UR7, URZ, UR5, URZ, UP0, !UPT ;  /* 0x000000053f077290 */ /* 0x000fe400087fe43f */
[----:B------:R-:W-:-:S07]  /*00f0*/  UIADD3.X UR5, URZ, UR5, URZ, UP1, !UPT ;  /* 0x000000053f057290 */ /* 0x000fce0008ffe43f */
[----:B------:R0:W-:Y:S02]  /*0100*/  UTMACCTL.PF [UR6] ;  /* 0x00000000060079b9 */ /* 0x0001e40008040000 */
[----:B------:R0:W-:Y:S02]  /*0110*/  UTMACCTL.PF [UR4] ;  /* 0x00000000040079b9 */ /* 0x0001e40008040000 */
[----:B0-----:R-:W-:Y:S01]  /*0120*/  NOP ;  /* 0x0000000000007918 */ /* 0x001fe20000000000 */
.L_x_1:
[----:B------:R-:W-:Y:S05]  /*0130*/  BSYNC B0 ;  /* 0x0000000000007941 */ /* 0x000fea0003800000 */
.L_x_0:
[----:B------:R-:W0:Y:S02]  /*0140*/  SHFL.IDX PT, R3, R0, RZ, 0x1f ;  /* 0x00001fff00037589 */ /* 0x000e2400000e0000 */
[----:B0-----:R-:W-:-:S13]  /*0150*/  ISETP.NE.AND P0, PT, R3, RZ, PT ;  /* 0x000000ff0300720c */ /* 0x001fda0003f05270 */
[----:B------:R-:W-:Y:S05]  /*0160*/  @P0 BRA `(.L_x_2) ;  /* 0x0000000000600947 */ /* 0x000fea0003800000 */
[----:B------:R-:W0:Y:S01]  /*0170*/  S2UR UR8, SR_CgaCtaId ;  /* 0x00000000000879c3 */ /* 0x000e220000008800 */
[----:B------:R-:W-:Y:S01]  /*0180*/  UMOV UR4, 0x400 ;  /* 0x0000040000047882 */ /* 0x000fe20000000000 */
[----:B------:R-:W-:Y:S01]  /*0190*/  UMOV UR5, 0x1 ;  /* 0x0000000100057882 */ /* 0x000fe20000000000 */
[----:B------:R-:W-:Y:S01]  /*01a0*/  UMOV UR6, 0x80 ;  /* 0x0000008000067882 */ /* 0x000fe20000000000 */
[----:B------:R-:W-:Y:S01]  /*01b0*/  ELECT P0, URZ, PT ;  /* 0x00000000003f782f */ /* 0x000fe20003800000 */
[----:B------:R-:W-:-:S04]  /*01c0*/  UIADD3 UR6, -UR6, 0x100000, URZ ;  /* 0x0010000006067890 */ /* 0x000fc8000fffe13f */
[----:B------:R-:W-:Y:S02]  /*01d0*/  USHF.L.U32 UR7, UR6, 0xb, URZ ;  /* 0x0000000b06077899 */ /* 0x000fe4000800063f */
[----:B------:R-:W-:Y:S02]  /*01e0*/  USHF.L.U32 UR6, UR6, 0x1, URZ ;  /* 0x0000000106067899 */ /* 0x000fe4000800063f */
[----:B0-----:R-:W-:Y:S02]  /*01f0*/  ULEA UR8, UR8, UR4, 0x18 ;  /* 0x0000000408087291 */ /* 0x001fe4000f8ec03f */
[----:B------:R-:W-:-:S04]  /*0200*/  UIADD3 UR4, -UR5, 0x100000, URZ ;  /* 0x0010000005047890 */ /* 0x000fc8000fffe13f */
[----:B------:R-:W-:Y:S02]  /*0210*/  USHF.L.U32 UR5, UR4, 0xb, URZ ;  /* 0x0000000b04057899 */ /* 0x000fe4000800063f */
[----:B------:R-:W-:Y:S01]  /*0220*/  USHF.L.U32 UR4, UR4, 0x1, URZ ;  /* 0x0000000104047899 */ /* 0x000fe2000800063f */
[----:B------:R-:W0:Y:S11]  /*0230*/  FENCE.VIEW.ASYNC.S ;  /* 0x00000000000073c6 */ /* 0x000e360000000000 */
[----:B0-----:R0:W1:Y:S01]  /*0240*/  SYNCS.EXCH.64 URZ, [UR8], UR4 ;  /* 0x00000004083f75b2 */ /* 0x0010620008000100 */
[----:B------:R0:W2:Y:S01]  /*0250*/  SYNCS.EXCH.64 URZ, [UR8+0x28], UR6 ;  /* 0x00002806083f75b2 */ /* 0x0000a20008000100 */
[----:B------:R0:W3:Y:S01]  /*0260*/  SYNCS.EXCH.64 URZ, [UR8+0x8], UR4 ;  /* 0x00000804083f75b2 */ /* 0x0000e20008000100 */
[----:B------:R0:W4:Y:S01]  /*0270*/  SYNCS.EXCH.64 URZ, [UR8+0x30], UR6 ;  /* 0x00003006083f75b2 */ /* 0x0001220008000100 */
[----:B------:R0:W0:Y:S01]  /*0280*/  SYNCS.EXCH.64 URZ, [UR8+0x10], UR4 ;  /* 0x00001004083f75b2 */ /* 0x0000220008000100 */
[----:B------:R0:W0:Y:S01]  /*0290*/  SYNCS.EXCH.64 URZ, [UR8+0x38], UR6 ;  /* 0x00003806083f75b2 */ /* 0x0000220008000100 */
[----:B------:R0:W0:Y:S01]  /*02a0*/  SYNCS.EXCH.64 URZ, [UR8+0x18], UR4 ;  /* 0x00001804083f75b2 */ /* 0x0000220008000100 */
[----:B------:R0:W0:Y:S01]  /*02b0*/  SYNCS.EXCH.64 URZ, [UR8+0x40], UR6 ;  /* 0x00004006083f75b2 */ /* 0x0000220008000100 */
[----:B------:R0:W0:Y:S01]  /*02c0*/  SYNCS.EXCH.64 URZ, [UR8+0x20], UR4 ;  /* 0x00002004083f75b2 */ /* 0x0000220008000100 */
[----:B------:R0:W0:Y:S01]  /*02d0*/  SYNCS.EXCH.64 URZ, [UR8+0x48], UR6 ;  /* 0x00004806083f75b2 */ /* 0x0000220008000100 */
[----:B------:R-:W-:Y:S01]  /*02e0*/  NOP ;  /* 0x0000000000007918 */ /* 0x000fe20000000000 */
.L_x_2:
[----:B------:R-:W5:Y:S01]  /*02f0*/  SHFL.IDX PT, R6, R0, RZ, 0x1f ;  /* 0x00001fff00067589 */ /* 0x000f6200000e0000 */
[----:B------:R-:W-:Y:S01]  /*0300*/  ELECT P0, URZ, PT ;  /* 0x00000000003f782f */ /* 0x000fe20003800000 */
[----:B------:R-:W-:Y:S01]  /*0310*/  NOP ;  /* 0x0000000000007918 */ /* 0x000fe20000000000 */
[----:B------:R-:W-:Y:S01]  /*0320*/  ELECT P1, URZ, PT ;  /* 0x00000000003f782f */ /* 0x000fe20003820000 */
[----:B------:R-:W1:Y:S01]  /*0330*/  SHFL.IDX PT, R3, R0, RZ, 0x1f ;  /* 0x00001fff00037589 */ /* 0x000e6200000e0000 */
[----:B0-----:R-:W-:Y:S01]  /*0340*/  UMOV UR4, 0x20 ;  /* 0x0000002000047882 */ /* 0x001fe20000000000 */
[----:B------:R-:W-:Y:S01]  /*0350*/  UMOV UR11, 0x80 ;  /* 0x00000080000b7882 */ /* 0x000fe20000000000 */
[----:B------:R-:W-:Y:S01]  /*0360*/  NOP ;  /* 0x0000000000007918 */ /* 0x000fe20000000000 */
[----:B------:R-:W0:Y:S01]  /*0370*/  SHFL.IDX PT, R5, R5, RZ, 0x1f ;  /* 0x00001fff05057589 */ /* 0x000e2200000e0000 */
[C---:B------:R-:W-:Y:S01]  /*0380*/  VIADD R31, R7.reuse, 0xffffffff ;  /* 0xffffffff071f7836 */ /* 0x040fe20000000000 */
[----:B------:R-:W-:Y:S01]  /*0390*/  ULDC.64 UR36, c[0x0][0x208] ;  /* 0x0000820000247ab9 */ /* 0x000fe20000000a00 */
[----:B------:R-:W-:-:S03]  /*03a0*/  ISETP.NE.AND P2, PT, R7, RZ, PT ;  /* 0x000000ff0700720c */ /* 0x000fc60003f45270 */
[----:B------:R-:W-:Y:S02]  /*03b0*/  ISETP.GE.U32.AND P3, PT, R31, 0x2, PT ;  /* 0x000000021f00780c */ /* 0x000fe40003f66070 */
[----:B-----5:R-:W-:Y:S02]  /*03c0*/  ISETP.NE.OR P0, PT, R6, RZ, !P0 ;  /* 0x000000ff0600720c */ /* 0x020fe40004705670 */
[----:B-1----:R-:W-:Y:S02]  /*03d0*/  ISETP.NE.OR P1, PT, R3, RZ, !P1 ;  /* 0x000000ff0300720c */ /* 0x002fe40004f25670 */
[----:B------:R-:W-:Y:S02]  /*03e0*/  SHF.R.S32.HI R3, RZ, 0x1f, R2 ;  /* 0x0000001fff037819 */ /* 0x000fe40000011402 */
[----:B0-----:R-:W-:Y:S02]  /*03f0*/  R2UR UR43, R5 ;  /* 0x00000000052b72ca */ /* 0x001fe400000e0000 */
[----:B------:R-:W-:-:S05]  /*0400*/  LEA.HI R3, R3, R2, RZ, 0x2 ;  /* 0x0000000203037211 */ /* 0x000fca00078f10ff */
[----:B------:R-:W-:Y:S01]  /*0410*/  VOTEU.ALL UP0, P0 ;  /* 0x00000000003f7886 */ /* 0x000fe20000000000 */
[----:B------:R-:W-:Y:S01]  /*0420*/  LOP3.LUT R3, R3, 0xfffffffc, RZ, 0xc0, !PT ;  /* 0xfffffffc03037812 */ /* 0x000fe200078ec0ff */
[----:B------:R-:W-:-:S03]  /*0430*/  VOTEU.ALL UP1, P1 ;  /* 0x00000000003f7886 */ /* 0x000fc60000820000 */
[----:B------:R-:W0:Y:S01]  /*0440*/  @!UP0 S2UR UR7, SR_CgaCtaId ;  /* 0x00000000000789c3 */ /* 0x000e220000008800 */
[----:B------:R-:W-:Y:S01]  /*0450*/  @!UP0 UMOV UR6, 0x400 ;  /* 0x0000040000068882 */ /* 0x000fe20000000000 */
[----:B------:R-:W-:-:S04]  /*0460*/  @!UP0 UIADD3 UR4, -UR4, 0x100000, URZ ;  /* 0x0010000004048890 */ /* 0x000fc8000fffe13f */
[----:B------:R-:W-:Y:S02]  /*0470*/  @!UP0 USHF.L.U32 UR5, UR4, 0xb, URZ ;  /* 0x0000000b04058899 */ /* 0x000fe4000800063f */
[----:B------:R-:W-:Y:S01]  /*0480*/  @!UP0 USHF.L.U32 UR4, UR4, 0x1, URZ ;  /* 0x0000000104048899 */ /* 0x000fe2000800063f */
[----:B------:R-:W-:Y:S01]  /*0490*/  IMAD.IADD R14, R2, 0x1, -R3 ;  /* 0x00000001020e7824 */ /* 0x000fe200078e0a03 */
[----:B------:R-:W-:Y:S01]  /*04a0*/  @!UP1 UMOV UR9, 0x400 ;  /* 0x0000040000099882 */ /* 0x000fe20000000000 */
[----:B------:R-:W-:Y:S01]  /*04b0*/  VOTEU.ALL UP2, P1 ;  /* 0x00000000003f7886 */ /* 0x000fe20000840000 */
[----:B------:R-:W-:Y:S01]  /*04c0*/  VOTEU.ALL UP3, P1 ;  /* 0x00000000003f7886 */ /* 0x000fe20000860000 */
[----:B------:R-:W-:Y:S01]  /*04d0*/  VOTEU.ALL UP4, P1 ;  /* 0x00000000003f7886 */ /* 0x000fe20000880000 */
[----:B------:R-:W1:Y:S01]  /*04e0*/  @!UP1 S2UR UR10, SR_CgaCtaId ;  /* 0x00000000000a99c3 */ /* 0x000e620000008800 */
[----:B------:R-:W-:Y:S01]  /*04f0*/  VOTEU.ALL UP5, P1 ;  /* 0x00000000003f7886 */ /* 0x000fe200008a0000 */
[----:B------:R-:W-:-:S04]  /*0500*/  SHF.R.S32.HI R3, RZ, 0x1f, R4 ;  /* 0x0000001fff037819 */ /* 0x000fc80000011404 */
[----:B------:R-:W-:-:S04]  /*0510*/  LEA.HI R3, R3, R4, RZ, 0x7 ;  /* 0x0000000403037211 */ /* 0x000fc800078f38ff */
[----:B------:R-:W-:-:S05]  /*0520*/  LOP3.LUT R3, R3, 0xffffff80, RZ, 0xc0, !PT ;  /* 0xffffff8003037812 */ /* 0x000fca00078ec0ff */
[----:B------:R-:W-:Y:S01]  /*0530*/  IMAD.IADD R5, R4, 0x1, -R3 ;  /* 0x0000000104057824 */ /* 0x000fe200078e0a03 */
[----:B0-----:R-:W-:Y:S02]  /*0540*/  @!UP0 ULEA UR8, UR7, UR6, 0x18 ;  /* 0x0000000607088291 */ /* 0x001fe4000f8ec03f */
[----:B------:R-:W-:-:S04]  /*0550*/  @!UP1 UIADD3 UR6, -UR11, 0x100000, URZ ;  /* 0x001000000b069890 */ /* 0x000fc8000fffe13f */
[----:B------:R-:W-:Y:S02]  /*0560*/  @!UP1 USHF.L.U32 UR7, UR6, 0xb, URZ ;  /* 0x0000000b06079899 */ /* 0x000fe4000800063f */
[----:B------:R-:W-:Y:S01]  /*0570*/  @!UP1 USHF.L.U32 UR6, UR6, 0x1, URZ ;  /* 0x0000000106069899 */ /* 0x000fe2000800063f */
[----:B------:R-:W-:Y:S01]  /*0580*/  VOTEU.ALL UP0, P0 ;  /* 0x00000000003f7886 */ /* 0x000fe20000000000 */
[----:B-1----:R-:W-:Y:S01]  /*0590*/  @!UP1 ULEA UR9, UR10, UR9, 0x18 ;  /* 0x000000090a099291 */ /* 0x002fe2000f8ec03f */
[----:B------:R-:W-:Y:S02]  /*05a0*/  VOTEU.ALL UP1, P0 ;  /* 0x00000000003f7886 */ /* 0x000fe40000020000 */
[----:B------:R-:W-:Y:S01]  /*05b0*/  ULDC.64 UR10, c[0x0][0x598] ;  /* 0x00016600000a7ab9 */ /* 0x000fe20000000a00 */
[----:B------:R-:W-:Y:S01]  /*05c0*/  ISETP.NE.AND P0, PT, R14, 0x3, PT ;  /* 0x000000030e00780c */ /* 0x000fe20003f05270 */
[----:B------:R-:W0:Y:S02]  /*05d0*/  FENCE.VIEW.ASYNC.S ;  /* 0x00000000000073c6 */ /* 0x000e240000000000 */
[----:B0-----:R0:W2:Y:S01]  /*05e0*/  @!UP0 SYNCS.EXCH.64 URZ, [UR8+0x80], UR4 ;  /* 0x00008004083f85b2 */ /* 0x0010a20008000100 */
[----:B------:R-:W-:-:S02]  /*05f0*/  ISETP.NE.U32.AND P1, PT, RZ, UR10, PT ;  /* 0x0000000aff007c0c */ /* 0x000fc4000bf25070 */
[----:B------:R-:W-:Y:S02]  /*0600*/  ISETP.EQ.OR P0, PT, R14, RZ, !P0 ;  /* 0x000000ff0e00720c */ /* 0x000fe40004702670 */
[----:B------:R-:W-:Y:S02]  /*0610*/  ISETP.NE.AND.EX P1, PT, RZ, UR11, PT, P1 ;  /* 0x0000000bff007c0c */ /* 0x000fe4000bf25310 */
[----:B------:R-:W-:-:S04]  /*0620*/  ISETP.EQ.AND P0, PT, R7, RZ, P0 ;  /* 0x000000ff0700720c */ /* 0x000fc80000702270 */
[----:B------:R-:W-:-:S04]  /*0630*/  SEL R23, RZ, 0x1, !P0 ;  /* 0x00000001ff177807 */ /* 0x000fc80004000000 */
[----:B------:R-:W-:Y:S01]  /*0640*/  SEL R23, R23, 0x2, P3 ;  /* 0x0000000217177807 */ /* 0x000fe20001800000 */
[----:B------:R0:W2:Y:S01]  /*0650*/  @!UP1 SYNCS.EXCH.64 URZ, [UR8+0x88], UR4 ;  /* 0x00008804083f95b2 */ /* 0x0000a20008000100 */
[----:B------:R-:W-:Y:S01]  /*0660*/  NOP ;  /* 0x0000000000007918 */ /* 0x000fe20000000000 */
[----:B------:R0:W2:Y:S01]  /*0670*/  @!UP2 SYNCS.EXCH.64 URZ, [UR9+0x60], UR6 ;  /* 0x00006006093fa5b2 */ /* 0x0000a20008000100 */
[----:B------:R0:W2:Y:S01]  /*0680*/  @!UP3 SYNCS.EXCH.64 URZ, [UR9+0x68], UR6 ;  /* 0x00006806093fb5b2 */ /* 0x0000a20008000100 */
[----:B------:R0:W2:Y:S01]  /*0690*/  @!UP4 SYNCS.EXCH.64 URZ, [UR9+0x70], UR6 ;  /* 0x00007006093fc5b2 */ /* 0x0000a20008000100 */
[----:B------:R0:W2:Y:S01]  /*06a0*/  @!UP5 SYNCS.EXCH.64 URZ, [UR9+0x78], UR6 ;  /* 0x00007806093fd5b2 */ /* 0x0000a20008000100 */
[----:B------:R-:W-:Y:S01]  /*06b0*/  NOP ;  /* 0x0000000000007918 */ /* 0x000fe20000000000 */
[----:B--234-:R-:W-:Y:S06]  /*06c0*/  BAR.SYNC.DEFER_BLOCKING 0x0 ;  /* 0x0000000000007b1d */ /* 0x01cfec0000010000 */
[----:B0-----:R-:W-:Y:S05]  /*06d0*/  @!P1 BRA `(.L_x_3) ;  /* 0x00000000001c9947 */ /* 0x001fea0003800000 */
[----:B------:R-:W0:Y:S02]  /*06e0*/  LDC.64 R2, c[0x0][0x598] ;  /* 0x00016600ff027b82 */ /* 0x000e240000000a00 */
[----:B0-----:R-:W2:Y:S02]  /*06f0*/  LDG.E.64 R2, desc[UR36][R2.64] ;  /* 0x0000002402027981 */ /* 0x001ea4000c1e1b00 */
[----:B--2---:R-:W-:-:S04]  /*0700*/  ISETP.NE.U32.AND P0, PT, R2, RZ, PT ;  /* 0x000000ff0200720c */ /* 0x004fc80003f05070 */
[----:B------:R-:W-:-:S13]  /*0710*/  ISETP.NE.AND.EX P0, PT, R3, RZ, PT, P0 ;  /* 0x000000ff0300720c */ /* 0x000fda0003f05300 */
[----:B------:R-:W-:Y:S05]  /*0720*/  @!P0 BRA `(.L_x_3) ;  /* 0x0000000000088947 */ /* 0x000fea0003800000 */
[----:B------:R1:W5:Y:S01]  /*0730*/  LD.E R88, desc[UR36][R2.64] ;  /* 0x0000002402587980 */ /* 0x000362000c101900 */
[----:B------:R-:W-:Y:S05]  /*0740*/  BRA `(.L_x_4) ;  /* 0x0000000000247947 */ /* 0x000fea0003800000 */
.L_x_3:
[----:B------:R-:W-:Y:S02]  /*0750*/  ULDC.64 UR4, c[0x0][0x588] ;  /* 0x0001620000047ab9 */ /* 0x000fe40000000a00 */
[----:B------:R-:W-:-:S04]  /*0760*/  ISETP.NE.U32.AND P0, PT, RZ, UR4, PT ;  /* 0x00000004ff007c0c */ /* 0x000fc8000bf05070 */
[----:B------:R-:W-:-:S13]  /*0770*/  ISETP.NE.AND.EX P0, PT, RZ, UR5, PT, P0 ;  /* 0x00000005ff007c0c */ /* 0x000fda000bf05300 */
[----:B------:R-:W-:Y:S05]  /*0780*/  @!P0 BRA `(.L_x_5) ;  /* 0x00000000000c8947 */ /* 0x000fea0003800000 */
[----:B------:R-:W0:Y:S02]  /*0790*/  LDC.64 R88, c[0x0][0x588] ;  /* 0x00016200ff587b82 */ /* 0x000e240000000a00 */
[----:B0-----:R0:W5:Y:S01]  /*07a0*/  LDG.E R88, desc[UR36][R88.64] ;  /* 0x0000002458587981 */ /* 0x001162000c1e1900 */
[----:B------:R-:W-:Y:S05]  /*07b0*/  BRA `(.L_x_4) ;  /* 0x0000000000087947 */ /* 0x000fea0003800000 */
.L_x_5:
[----:B------:R-:W-:Y:S02]  /*07c0*/  ULDC UR4, c[0x0][0x580] ;  /* 0x0001600000047ab9 */ /* 0x000fe40000000800 */
[----:B------:R-:W-:-:S07]  /*07d0*/  IMAD.U32 R88, RZ, RZ, UR4 ;  /* 0x00000004ff587e24 */ /* 0x000fce000f8e00ff */
.L_x_4:
[----:B------:R-:W-:Y:S02]  /*07e0*/  ULDC.64 UR4, c[0x0][0x5a0] ;  /* 0x0001680000047ab9 */ /* 0x000fe40000000a00 */
[----:B------:R-:W-:-:S04]  /*07f0*/  ISETP.NE.U32.AND P0, PT, RZ, UR4, PT ;  /* 0x00000004ff007c0c */ /* 0x000fc8000bf05070 */
[----:B------:R-:W-:-:S13]  /*0800*/  ISETP.NE.AND.EX P0, PT, RZ, UR5, PT, P0 ;  /* 0x00000005ff007c0c */ /* 0x000fda000bf05300 */
[----:B------:R-:W-:Y:S05]  /*0810*/  @!P0 BRA `(.L_x_6) ;  /* 0x00000000001c8947 */ /* 0x000fea0003800000 */
[----:B-1----:R-:W1:Y:S02]  /*0820*/  LDC.64 R2, c[0x0][0x5a0] ;  /* 0x00016800ff027b82 */ /* 0x002e640000000a00 */
[----:B-1----:R-:W2:Y:S02]  /*0830*/  LDG.E.64 R2, desc[UR36][R2.64] ;  /* 0x0000002402027981 */ /* 0x002ea4000c1e1b00 */
[----:B--2---:R-:W-:-:S04]  /*0840*/  ISETP.NE.U32.AND P0, PT, R2, RZ, PT ;  /* 0x000000ff0200720c */ /* 0x004fc80003f05070 */
[----:B------:R-:W-:-:S13]  /*0850*/  ISETP.NE.AND.EX P0, PT, R3, RZ, PT, P0 ;  /* 0x000000ff0300720c */ /* 0x000fda0003f05300 */
[----:B------:R-:W-:Y:S05]  /*0860*/  @!P0 BRA `(.L_x_6) ;  /* 0x0000000000088947 */ /* 0x000fea0003800000 */
[----:B0-----:R2:W5:Y:S01]  /*0870*/  LD.E R89, desc[UR36][R2.64] ;  /* 0x0000002402597980 */ /* 0x001562000c101900 */
[----:B------:R-:W-:Y:S05]  /*0880*/  BRA `(.L_x_7) ;  /* 0x0000000000247947 */ /* 0x000fea0003800000 */
.L_x_6:
[----:B------:R-:W-:Y:S02]  /*0890*/  ULDC.64 UR4, c[0x0][0x590] ;  /* 0x0001640000047ab9 */ /* 0x000fe40000000a00 */
[----:B------:R-:W-:-:S04]  /*08a0*/  ISETP.NE.U32.AND P0, PT, RZ, UR4, PT ;  /* 0x00000004ff007c0c */ /* 0x000fc8000bf05070 */
[----:B------:R-:W-:-:S13]  /*08b0*/  ISETP.NE.AND.EX P0, PT, RZ, UR5, PT, P0 ;  /* 0x00000005ff007c0c */ /* 0x000fda000bf05300 */
[----:B------:R-:W-:Y:S05]  /*08c0*/  @!P0 BRA `(.L_x_8) ;  /* 0x00000000000c8947 */ /* 0x000fea0003800000 */
[----:B-1----:R-:W0:Y:S02]  /*08d0*/  LDC.64 R2, c[0x0][0x590] ;  /* 0x00016400ff027b82 */ /* 0x002e240000000a00 */
[----:B0-----:R0:W5:Y:S01]  /*08e0*/  LDG.E R89, desc[UR36][R2.64] ;  /* 0x0000002402597981 */ /* 0x001162000c1e1900 */
[----:B------:R-:W-:Y:S05]  /*08f0*/  BRA `(.L_x_7) ;  /* 0x0000000000087947 */ /* 0x000fea0003800000 */
.L_x_8:
[----:B------:R-:W-:Y:S02]  /*0900*/  ULDC UR4, c[0x0][0x584] ;  /* 0x0001610000047ab9 */ /* 0x000fe40000000800 */
[----:B0-----:R-:W-:-:S07]  /*0910*/  IMAD.U32 R89, RZ, RZ, UR4 ;  /* 0x00000004ff597e24 */ /* 0x001fce000f8e00ff */
.L_x_7:
[----:B012---:R-:W0:Y:S01]  /*0920*/  LDC R2, c[0x0][0x65c] ;  /* 0x00019700ff027b82 */ /* 0x007e220000000800 */
[----:B------:R-:W1:Y:S01]  /*0930*/  S2R R15, SR_CTAID.Y ;  /* 0x00000000000f7919 */ /* 0x000e620000002600 */
[----:B------:R-:W-:Y:S01]  /*0940*/  ULDC UR6, c[0x0][0x28c] ;  /* 0x0000a30000067ab9 */ /* 0x000fe20000000800 */
[----:B------:R-:W-:Y:S01]  /*0950*/  ISETP.NE.AND P0, PT, R7, 0x2, PT ;  /* 0x000000020700780c */ /* 0x000fe20003f05270 */
[----:B------:R-:W-:Y:S01]  /*0960*/  UIADD3 UR6, UR6, 0x3f, URZ ;  /* 0x0000003f06067890 */ /* 0x000fe2000fffe03f */
[----:B------:R-:W2:Y:S01]  /*0970*/  S2R R6, SR_CTAID.X ;  /* 0x0000000000067919 */ /* 0x000ea20000002500 */
[----:B------:R-:W-:Y:S01]  /*0980*/  UMOV UR38, URZ ;  /* 0x0000003f00267c82 */ /* 0x000fe20008000000 */
[----:B------:R-:W-:Y:S01]  /*0990*/  UMOV UR39, URZ ;  /* 0x0000003f00277c82 */ /* 0x000fe20008000000 */
[----:B------:R-:W-:Y:S01]  /*09a0*/  USHF.R.S32.HI UR7, URZ, 0x1f, UR6 ;  /* 0x0000001f3f077899 */ /* 0x000fe20008011406 */
[----:B------:R-:W-:-:S03]  /*09b0*/  ULDC.64 UR8, c[0x0][0x650] ;  /* 0x0001940000087ab9 */ /* 0x000fc60000000a00 */
[----:B------:R-:W-:-:S04]  /*09c0*/  ULEA.HI UR7, UR7, UR6, URZ, 0x6 ;  /* 0x0000000607077291 */ /* 0x000fc8000f8f303f */
[----:B------:R-:W-:Y:S01]  /*09d0*/  USHF.R.S32.HI UR40, URZ, 0x6, UR7 ;  /* 0x000000063f287899 */ /* 0x000fe20008011407 */
[----:B0-----:R-:W-:-:S13]  /*09e0*/  ISETP.NE.AND P1, PT, R2, 0x1, PT ;  /* 0x000000010200780c */ /* 0x001fda0003f25270 */
[----:B------:R-:W2:Y:S01]  /*09f0*/  @P1 LDC R17, c[0x0][0x10] ;  /* 0x00000400ff111b82 */ /* 0x000ea20000000800 */
[----:B-1----:R-:W-:Y:S02]  /*0a00*/  @P1 IMAD.MOV.U32 R8, RZ, RZ, R15 ;  /* 0x000000ffff081224 */ /* 0x002fe400078e000f */
[----:B------:R-:W-:Y:S02]  /*0a10*/  @P1 IMAD.MOV.U32 R9, RZ, RZ, RZ ;  /* 0x000000ffff091224 */ /* 0x000fe400078e00ff */
[----:B------:R-:W-:-:S03]  /*0a20*/  @P1 IMAD.MOV.U32 R7, RZ, RZ, RZ ;  /* 0x000000ffff071224 */ /* 0x000fc600078e00ff */
[----:B------:R-:W0:Y:S01]  /*0a30*/  @!P1 LDC R3, c[0x0][0xc] ;  /* 0x00000300ff039b82 */ /* 0x000e220000000800 */
[----:B------:R-:W-:Y:S01]  /*0a40*/  ULDC UR4, c[0x0][0xc] ;  /* 0x0000030000047ab9 */ /* 0x000fe20000000800 */
[----:B------:R-:W-:Y:S02]  /*0a50*/  ULDC UR5, c[0x0][0x10] ;  /* 0x0000040000057ab9 */ /* 0x000fe40000000800 */
[----:B------:R-:W-:-:S04]  /*0a60*/  UIMAD.WIDE.U32 UR4, UR4, UR5, URZ ;  /* 0x00000005040472a5 */ /* 0x000fc8000f8e003f */
[----:B------:R-:W1:Y:S01]  /*0a70*/  LDC R0, c[0x0][0x14] ;  /* 0x00000500ff007b82 */ /* 0x000e620000000800 */
[----:B--2---:R-:W-:-:S04]  /*0a80*/  @P1 IMAD.WIDE.U32 R16, R6, R17, R8 ;  /* 0x0000001106101225 */ /* 0x004fc800078e0008 */
[----:B------:R-:W-:Y:S02]  /*0a90*/  @P1 IMAD.IADD R17, R17, 0x1, R7 ;  /* 0x0000000111111824 */ /* 0x000fe400078e0207 */
[----:B------:R-:W-:Y:S02]  /*0aa0*/  IMAD.MOV.U32 R7, RZ, RZ, RZ ;  /* 0x000000ffff077224 */ /* 0x000fe400078e00ff */
[----:B0-----:R-:W-:-:S04]  /*0ab0*/  @!P1 IMAD.WIDE.U32 R8, R3, R15, R6 ;  /* 0x0000000f03089225 */ /* 0x001fc800078e0006 */
[----:B------:R-:W-:Y:S02]  /*0ac0*/  @!P1 IMAD.MOV.U32 R16, RZ, RZ, R8 ;  /* 0x000000ffff109224 */ /* 0x000fe400078e0008 */
[----:B-1----:R-:W-:-:S04]  /*0ad0*/  IMAD.WIDE.U32 R10, R0, UR4, RZ ;  /* 0x00000004000a7c25 */ /* 0x002fc8000f8e00ff */
[----:B------:R-:W-:Y:S01]  /*0ae0*/  IMAD R3, R0, UR5, RZ ;  /* 0x0000000500037c24 */ /* 0x000fe2000f8e02ff */
[----:B------:R0:W-:Y:S01]  /*0af0*/  STL.64 [R1], R10 ;  /* 0x0000000a01007387 */ /* 0x0001e20000100a00 */
[----:B------:R-:W-:Y:S02]  /*0b00*/  @!P1 IMAD.MOV.U32 R17, RZ, RZ, R9 ;  /* 0x000000ffff119224 */ /* 0x000fe400078e0009 */
[----:B------:R-:W-:Y:S01]  /*0b10*/  IMAD.IADD R0, R11, 0x1, R3 ;  /* 0x000000010b007824 */ /* 0x000fe200078e0203 */
[----:B------:R-:W-:Y:S06]  /*0b20*/  @P0 BRA `(.L_x_9) ;  /* 0x0000000000200947 */ /* 0x000fec0003800000 */
[----:B------:R-:W-:Y:S01]  /*0b30*/  UISETP.GE.U32.AND UP0, UPT, UR40, 0x5, UPT ;  /* 0x000000052800788c */ /* 0x000fe2000bf06070 */
[----:B------:R-:W-:Y:S01]  /*0b40*/  IADD3 R16, P0, R16, R10, RZ ;  /* 0x0000000a10107210 */ /* 0x000fe20007f1e0ff */
[----:B------:R-:W-:Y:S01]  /*0b50*/  UIMAD.WIDE.U32 UR4, UR40, -0x33333333, URZ ;  /* 0xcccccccd280478a5 */ /* 0x000fe2000f8e003f */
[----:B------:R-:W-:-:S03]  /*0b60*/  UMOV UR39, URZ ;  /* 0x0000003f00277c82 */ /* 0x000fc60008000000 */
[----:B------:R-:W-:Y:S01]  /*0b70*/  USHF.R.U32.HI UR4, URZ, 0x2, UR5 ;  /* 0x000000023f047899 */ /* 0x000fe20008011605 */
[----:B------:R-:W-:-:S03]  /*0b80*/  IMAD.X R17, R0, 0x1, R17, P0 ;  /* 0x0000000100117824 */ /* 0x000fc600000e0611 */
[----:B------:R-:W-:Y:S02]  /*0b90*/  UIMAD UR38, UR4, -0x5, UR40 ;  /* 0xfffffffb042678a4 */ /* 0x000fe4000f8e0228 */
[----:B------:R-:W-:-:S12]  /*0ba0*/  @UP0 ULOP3.LUT UR39, UR4, 0x1, URZ, 0xc0, !UPT ;  /* 0x0000000104270892 */ /* 0x000fd8000f8ec03f */
.L_x_9:
[----:B------:R-:W-:Y:S01]  /*0bb0*/  ISETP.GE.U32.AND P0, PT, R16, UR8, PT ;  /* 0x0000000810007c0c */ /* 0x000fe2000bf06070 */
[----:B------:R-:W-:Y:S01]  /*0bc0*/  IMAD.MOV.U32 R22, RZ, RZ, -0x1 ;  /* 0xffffffffff167424 */ /* 0x000fe200078e00ff */
[----:B------:R-:W-:Y:S01]  /*0bd0*/  PRMT R3, RZ, 0x7610, R3 ;  /* 0x00007610ff037816 */ /* 0x000fe20000000003 */
[----:B------:R-:W-:Y:S01]  /*0be0*/  IMAD.MOV.U32 R18, RZ, RZ, -0x1 ;  /* 0xffffffffff127424 */ /* 0x000fe200078e00ff */
[----:B------:R-:W-:Y:S01]  /*0bf0*/  ISETP.GE.U32.AND.EX P0, PT, R17, UR9, PT, P0 ;  /* 0x0000000911007c0c */ /* 0x000fe2000bf06100 */
[----:B------:R-:W-:-:S12]  /*0c00*/  IMAD.MOV.U32 R19, RZ, RZ, -0x1 ;  /* 0xffffffffff137424 */ /* 0x000fd800078e00ff */
[----:B------:R-:W-:Y:S05]  /*0c10*/  @P0 BRA `(.L_x_10) ;  /* 0x0000000400580947 */ /* 0x000fea0003800000 */
[----:B------:R-:W1:Y:S01]  /*0c20*/  LDC.64 R20, c[0x0][0x628] ;  /* 0x00018a00ff147b82 */ /* 0x000e620000000a00 */
[----:B------:R-:W-:Y:S02]  /*0c30*/  IMAD.MOV.U32 R8, RZ, RZ, R16 ;  /* 0x000000ffff087224 */ /* 0x000fe400078e0010 */
[----:B------:R-:W-:-:S05]  /*0c40*/  IMAD.MOV.U32 R9, RZ, RZ, R17 ;  /* 0x000000ffff097224 */ /* 0x000fca00078e0011 */
[----:B------:R-:W2:Y:S08]  /*0c50*/  LDC R18, c[0x0][0x630] ;  /* 0x00018c00ff127b82 */ /* 0x000eb00000000800 */
[----:B------:R-:W3:Y:S01]  /*0c60*/  LDC.64 R24, c[0x0][0x620] ;  /* 0x00018800ff187b82 */ /* 0x000ee20000000a00 */
[----:B-1----:R-:W-:-:S04]  /*0c70*/  ISETP.NE.U32.AND P0, PT, R20, RZ, PT ;  /* 0x000000ff1400720c */ /* 0x002fc80003f05070 */
[----:B------:R-:W-:-:S13]  /*0c80*/  ISETP.NE.AND.EX P0, PT, R21, RZ, PT, P0 ;  /* 0x000000ff1500720c */ /* 0x000fda0003f05300 */
[----:B--23--:R-:W-:Y:S05]  /*0c90*/  @!P0 BRA `(.L_x_11) ;  /* 0x0000000000288947 */ /* 0x00cfea0003800000 */
[----:B------:R-:W1:Y:S02]  /*0ca0*/  LDC R3, c[0x0][0x634] ;  /* 0x00018d00ff037b82 */ /* 0x000e640000000800 */
[----:B-1----:R-:W-:-:S05]  /*0cb0*/  IADD3 R3, P0, R16, R3, RZ ;  /* 0x0000000310037210 */ /* 0x002fca0007f1e0ff */
[----:B------:R-:W-:-:S04]  /*0cc0*/  IMAD.X R19, RZ, RZ, R17, P0 ;  /* 0x000000ffff137224 */ /* 0x000fc800000e0611 */
[----:B------:R-:W-:-:S04]  /*0cd0*/  IMAD.WIDE.U32 R8, R19, R20, RZ ;  /* 0x0000001413087225 */ /* 0x000fc800078e00ff */
[----:B0-----:R-:W-:-:S04]  /*0ce0*/  IMAD.WIDE.U32 R10, P0, R3, R21, R8 ;  /* 0x00000015030a7225 */ /* 0x001fc80007800008 */
[----:B------:R-:W-:-:S04]  /*0cf0*/  IMAD.WIDE.U32 R8, R3, R20, RZ ;  /* 0x0000001403087225 */ /* 0x000fc800078e00ff */
[----:B------:R-:W-:Y:S01]  /*0d00*/  IMAD.X R13, RZ, RZ, RZ, P0 ;  /* 0x000000ffff0d7224 */ /* 0x000fe200000e06ff */
[----:B------:R-:W-:Y:S01]  /*0d10*/  IADD3 RZ, P0, R9, R10, RZ ;  /* 0x0000000a09ff7210 */ /* 0x000fe20007f1e0ff */
[----:B------:R-:W-:-:S04]  /*0d20*/  IMAD.MOV.U32 R12, RZ, RZ, R11 ;  /* 0x000000ffff0c7224 */ /* 0x000fc800078e000b */
[----:B------:R-:W-:-:S08]  /*0d30*/  IMAD.WIDE.U32.X R8, R19, R21, R12, P0 ;  /* 0x0000001513087225 */ /* 0x000fd000000e040c */
.L_x_11:
[-CC-:B------:R-:W-:Y:S01]  /*0d40*/  SHF.R.U64 R30, R8, R18.reuse, R9.reuse ;  /* 0x00000012081e7219 */ /* 0x180fe20000001209 */
[----:B------:R-:W1:Y:S01]  /*0d50*/  LDC R12, c[0x0][0x618] ;  /* 0x00018600ff0c7b82 */ /* 0x000e620000000800 */
[----:B------:R-:W-:Y:S01]  /*0d60*/  SHF.R.U32.HI R7, RZ, R18, R9 ;  /* 0x00000012ff077219 */ /* 0x000fe20000011609 */
[----:B------:R-:W-:Y:S01]  /*0d70*/  ULDC UR4, c[0x0][0x150] ;  /* 0x0000540000047ab9 */ /* 0x000fe20000000800 */
[----:B0-----:R-:W-:Y:S02]  /*0d80*/  IADD3 R11, P0, RZ, -R30, RZ ;  /* 0x8000001eff0b7210 */ /* 0x001fe40007f1e0ff */
[----:B------:R-:W-:-:S03]  /*0d90*/  I2FP.F32.U32 R3, R6 ;  /* 0x0000000600037245 */ /* 0x000fc60000201000 */
[----:B------:R-:W0:Y:S01]  /*0da0*/  LDC.64 R26, c[0x0][0x640] ;  /* 0x00019000ff1a7b82 */ /* 0x000e220000000a00 */
[----:B------:R-:W-:Y:S02]  /*0db0*/  IMAD.X R13, RZ, RZ, ~R7, P0 ;  /* 0x000000ffff0d7224 */ /* 0x000fe400000e0e07 */
[----:B------:R-:W-:Y:S01]  /*0dc0*/  FMUL R3, R3, UR4 ;  /* 0x0000000403037c20 */ /* 0x000fe20008400000 */
[----:B------:R-:W-:Y:S01]  /*0dd0*/  IMAD.WIDE.U32 R8, R11, R24, R16 ;  /* 0x000000180b087225 */ /* 0x000fe200078e0010 */
[----:B------:R-:W-:-:S03]  /*0de0*/  ULDC UR4, c[0x0][0x154] ;  /* 0x0000550000047ab9 */ /* 0x000fc60000000800 */
[----:B------:R-:W-:Y:S01]  /*0df0*/  IMAD R10, R13, R24, RZ ;  /* 0x000000180d0a7224 */ /* 0x000fe200078e02ff */
[----:B------:R-:W2:Y:S01]  /*0e00*/  LDC R7, c[0x0][0x144] ;  /* 0x00005100ff077b82 */ /* 0x000ea20000000800 */
[----:B------:R-:W3:Y:S02]  /*0e10*/  F2I.U32.TRUNC.NTZ R3, R3 ;  /* 0x0000000300037305 */ /* 0x000ee4000020f000 */
[----:B------:R-:W-:-:S04]  /*0e20*/  IMAD R11, R11, R25, R10 ;  /* 0x000000190b0b7224 */ /* 0x000fc800078e020a */
[----:B------:R-:W-:Y:S01]  /*0e30*/  IMAD.IADD R9, R9, 0x1, R11 ;  /* 0x0000000109097824 */ /* 0x000fe200078e020b */
[----:B------:R-:W4:Y:S01]  /*0e40*/  LDC R18, c[0x0][0x608] ;  /* 0x00018200ff127b82 */ /* 0x000f220000000800 */
[----:B------:R-:W-:-:S03]  /*0e50*/  IMAD.MOV.U32 R11, RZ, RZ, -0x1 ;  /* 0xffffffffff0b7424 */ /* 0x000fc600078e00ff */
[-C--:B-1----:R-:W-:Y:S02]  /*0e60*/  SHF.R.U64 R22, R8, R12.reuse, R9 ;  /* 0x0000000c08167219 */ /* 0x082fe40000001209 */
[----:B------:R-:W-:Y:S02]  /*0e70*/  I2FP.F32.U32 R8, R15 ;  /* 0x0000000f00087245 */ /* 0x000fe40000201000 */
[----:B------:R-:W1:Y:S01]  /*0e80*/  LDC R24, c[0x0][0x658] ;  /* 0x00019600ff187b82 */ /* 0x000e620000000800 */
[----:B0-----:R-:W-:Y:S01]  /*0e90*/  ISETP.NE.U32.AND P0, PT, R26, RZ, PT ;  /* 0x000000ff1a00720c */ /* 0x001fe20003f05070 */
[----:B---3--:R-:W-:Y:S01]  /*0ea0*/  IMAD.MOV R10, RZ, RZ, -R3 ;  /* 0x000000ffff0a7224 */ /* 0x008fe200078e0a03 */
[----:B------:R-:W-:Y:S01]  /*0eb0*/  SHF.R.U32.HI R9, RZ, R12, R9 ;  /* 0x0000000cff097219 */ /* 0x000fe20000011609 */
[----:B------:R-:W-:Y:S01]  /*0ec0*/  FMUL R8, R8, UR4 ;  /* 0x0000000408087c20 */ /* 0x000fe20008400000 */
[----:B------:R-:W-:-:S03]  /*0ed0*/  ISETP.NE.AND.EX P0, PT, R27, RZ, PT, P0 ;  /* 0x000000ff1b00720c */ /* 0x000fc60003f05300 */
[----:B------:R-:W0:Y:S01]  /*0ee0*/  LDC R20, c[0x0][0x148] ;  /* 0x00005200ff147b82 */ /* 0x000e220000000800 */
[----:B--2---:R-:W-:-:S07]  /*0ef0*/  IMAD R3, R7, R10, R6 ;  /* 0x0000000a07037224 */ /* 0x004fce00078e0206 */
[----:B------:R-:W2:Y:S01]  /*0f00*/  LDC R21, c[0x0][0x600] ;  /* 0x00018000ff157b82 */ /* 0x000ea20000000800 */
[-CC-:B----4-:R-:W-:Y:S02]  /*0f10*/  SHF.R.U64 R32, R22, R18.reuse, R9.reuse ;  /* 0x0000001216207219 */ /* 0x190fe40000001209 */
[----:B------:R-:W-:Y:S01]  /*0f20*/  SHF.R.U32.HI R7, RZ, R18, R9 ;  /* 0x00000012ff077219 */ /* 0x000fe20000011609 */
[----:B------:R-:W-:Y:S01]  /*0f30*/  IMAD.MOV.U32 R9, RZ, RZ, 0x1 ;  /* 0x00000001ff097424 */ /* 0x000fe200078e00ff */
[----:B------:R3:W4:Y:S03]  /*0f40*/  F2I.U32.TRUNC.NTZ R18, R8 ;  /* 0x0000000800127305 */ /* 0x000726000020f000 */
[----:B------:R-:W0:Y:S01]  /*0f50*/  LDC R25, c[0x0][0x648] ;  /* 0x00019200ff197b82 */ /* 0x000e220000000800 */
[-C--:B-1----:R-:W-:Y:S02]  /*0f60*/  SHF.L.U32 R6, R11, R24.reuse, RZ ;  /* 0x000000180b067219 */ /* 0x082fe400000006ff */
[----:B------:R-:W-:-:S02]  /*0f70*/  SHF.R.U64 R34, R32, R24, R7 ;  /* 0x0000001820227219 */ /* 0x000fc40000001207 */
[----:B------:R-:W-:Y:S02]  /*0f80*/  LOP3.LUT R13, RZ, R6, RZ, 0x33, !PT ;  /* 0x00000006ff0d7212 */ /* 0x000fe400078e33ff */
[-C--:B------:R-:W-:Y:S01]  /*0f90*/  SHF.R.U32.HI R7, RZ, R24.reuse, R7 ;  /* 0x00000018ff077219 */ /* 0x080fe20000011607 */
[----:B------:R-:W1:Y:S01]  /*0fa0*/  LDC R29, c[0x0][0x638] ;  /* 0x00018e00ff1d7b82 */ /* 0x000e620000000800 */
[----:B------:R-:W-:Y:S01]  /*0fb0*/  SHF.L.U32 R12, R9, R24, RZ ;  /* 0x00000018090c7219 */ /* 0x000fe200000006ff */
[----:B------:R-:W-:-:S06]  /*0fc0*/  IMAD.MOV.U32 R6, RZ, RZ, R34 ;  /* 0x000000ffff067224 */ /* 0x000fcc00078e0022 */
[----:B------:R-:W0:Y:S01]  /*0fd0*/  LDC R28, c[0x0][0x610] ;  /* 0x00018400ff1c7b82 */ /* 0x000e220000000800 */
[----:B---34-:R-:W-:Y:S05]  /*0fe0*/  @!P0 BRA `(.L_x_12) ;  /* 0x0000000000288947 */ /* 0x018fea0003800000 */
[----:B------:R-:W3:Y:S02]  /*0ff0*/  LDC R11, c[0x0][0x64c] ;  /* 0x00019300ff0b7b82 */ /* 0x000ee40000000800 */
[----:B---3--:R-:W-:-:S05]  /*1000*/  IADD3 R11, P0, R34, R11, RZ ;  /* 0x0000000b220b7210 */ /* 0x008fca0007f1e0ff */
[----:B------:R-:W-:-:S04]  /*1010*/  IMAD.X R19, RZ, RZ, R7, P0 ;  /* 0x000000ffff137224 */ /* 0x000fc800000e0607 */
[----:B------:R-:W-:-:S04]  /*1020*/  IMAD.WIDE.U32 R6, R19, R26, RZ ;  /* 0x0000001a13067225 */ /* 0x000fc800078e00ff */
[----:B------:R-:W-:-:S04]  /*1030*/  IMAD.WIDE.U32 R8, P0, R11, R27, R6 ;  /* 0x0000001b0b087225 */ /* 0x000fc80007800006 */
[----:B------:R-:W-:-:S04]  /*1040*/  IMAD.WIDE.U32 R6, R11, R26, RZ ;  /* 0x0000001a0b067225 */ /* 0x000fc800078e00ff */
[----:B------:R-:W-:Y:S01]  /*1050*/  IMAD.X R11, RZ, RZ, RZ, P0 ;  /* 0x000000ffff0b7224 */ /* 0x000fe200000e06ff */
[----:B------:R-:W-:Y:S01]  /*1060*/  IADD3 RZ, P0, R7, R8, RZ ;  /* 0x0000000807ff7210 */ /* 0x000fe20007f1e0ff */
[----:B------:R-:W-:-:S04]  /*1070*/  IMAD.MOV.U32 R10, RZ, RZ, R9 ;  /* 0x000000ffff0a7224 */ /* 0x000fc800078e0009 */
[----:B------:R-:W-:-:S08]  /*1080*/  IMAD.WIDE.U32.X R6, R19, R27, R10, P0 ;  /* 0x0000001b13067225 */ /* 0x000fd000000e040a */
.L_x_12:
[----:B0-----:R-:W-:Y:S01]  /*1090*/  SHF.R.U64 R6, R6, R25, R7 ;  /* 0x0000001906067219 */ /* 0x001fe20000001207 */
[----:B--2---:R-:W-:Y:S01]  /*10a0*/  VIADD R7, R21, 0xffffffff ;  /* 0xffffffff15077836 */ /* 0x004fe20000000000 */
[----:B------:R-:W-:Y:S01]  /*10b0*/  LOP3.LUT R13, R32, R13, RZ, 0xc0, !PT ;  /* 0x0000000d200d7212 */ /* 0x000fe200078ec0ff */
[----:B------:R-:W-:Y:S02]  /*10c0*/  IMAD.MOV R18, RZ, RZ, -R18 ;  /* 0x000000ffff127224 */ /* 0x000fe400078e0a12 */
[----:B------:R-:W-:Y:S01]  /*10d0*/  IMAD.MOV R8, RZ, RZ, -R6 ;  /* 0x000000ffff087224 */ /* 0x000fe200078e0a06 */
[----:B------:R-:W-:Y:S01]  /*10e0*/  LOP3.LUT R7, R22, R7, RZ, 0xc0, !PT ;  /* 0x0000000716077212 */ /* 0x000fe200078ec0ff */
[----:B------:R-:W-:Y:S02]  /*10f0*/  IMAD R12, R12, R6, R13 ;  /* 0x000000060c0c7224 */ /* 0x000fe400078e020d */
[----:B------:R-:W-:Y:S02]  /*1100*/  @P1 IMAD R3, R20, R18, R15 ;  /* 0x0000001214031224 */ /* 0x000fe400078e020f */
[----:B-1----:R-:W-:-:S02]  /*1110*/  IMAD R6, R8, R29, R34 ;  /* 0x0000001d08067224 */ /* 0x002fc400078e0222 */
[----:B------:R-:W-:Y:S02]  /*1120*/  IMAD R22, R12, R28, R3 ;  /* 0x0000001c0c167224 */ /* 0x000fe400078e0203 */
[----:B------:R-:W-:Y:S02]  /*1130*/  IMAD R7, R6, R21, R7 ;  /* 0x0000001506077224 */ /* 0x000fe400078e0207 */
[----:B------:R-:W-:Y:S02]  /*1140*/  IMAD.MOV.U32 R3, RZ, RZ, 0x1 ;  /* 0x00000001ff037424 */ /* 0x000fe400078e00ff */
[----:B------:R-:W-:Y:S01]  /*1150*/  IMAD.MOV.U32 R19, RZ, RZ, R30 ;  /* 0x000000ffff137224 */ /* 0x000fe200078e001e */
[----:B------:R-:W-:Y:S02]  /*1160*/  SEL R18, R7, R22, !P1 ;  /* 0x0000001607127207 */ /* 0x000fe40004800000 */
[----:B------:R-:W-:-:S07]  /*1170*/  SEL R22, R22, R7, !P1 ;  /* 0x0000000716167207 */ /* 0x000fce0004800000 */
.L_x_10:
[----:B------:R-:W-:Y:S05]  /*1180*/  @!P2 BRA `(.L_x_13) ;  /* 0x00000058004ca947 */ /* 0x000fea0003800000 */
[----:B------:R-:W-:-:S13]  /*1190*/  ISETP.GT.U32.AND P0, PT, R31, 0x1, PT ;  /* 0x000000011f00780c */ /* 0x000fda0003f04070 */
[----:B------:R-:W-:Y:S05]  /*11a0*/  @P0 EXIT ;  /* 0x000000000000094d */ /* 0x000fea0003800000 */
.L_x_14:
[----:B------:R-:W-:-:S08]  /*11b0*/  NOP ;  /* 0x0000000000007918 */ /* 0x000fd00000000000 */
[----:B------:R-:W1:Y:S02]  /*11c0*/  USETMAXREG.TRY_ALLOC.CTAPOOL UP0, 0xe8 ;  /* 0x000000e8000079c8 */ /* 0x000e640008000600 */
[----:B-1----:R-:W-:-:S13]  /*11d0*/  PLOP3.LUT P0, PT, PT, PT, UP0, 0x80, 0x0 ;  /* 0x000000000000781c */ /* 0x002fda0003f0f008 */
[----:B------:R-:W-:Y:S05]  /*11e0*/  @!P0 BRA `(.L_x_14) ;  /* 0xfffffffc00f08947 */ /* 0x000fea000383ffff */
[----:B------:R-:W-:-:S13]  /*11f0*/  LOP3.LUT P0, RZ, R3, 0xff, RZ, 0xc0, !PT ;  /* 0x000000ff03ff7812 */ /* 0x000fda000780c0ff */
[----:B------:R-:W-:Y:S05]  /*1200*/  @!P0 EXIT ;  /* 0x000000000000894d */ /* 0x000fea0003800000 */
[----:B------:R-:W2:Y:S01]  /*1210*/  LDL.64 R8, [R1] ;  /* 0x0000000001087983 */ /* 0x000ea20000100a00 */
[----:B------:R-:W-:Y:S01]  /*1220*/  SHF.R.S32.HI R4, RZ, 0x1f, R5 ;  /* 0x0000001fff047819 */ /* 0x000fe20000011405 */
[----:B------:R-:W1:Y:S01]  /*1230*/  S2UR UR4, SR_CgaCtaId ;  /* 0x00000000000479c3 */ /* 0x000e620000008800 */
[----:B------:R-:W-:Y:S01]  /*1240*/  UISETP.LT.AND UP0, UPT, UR40, 0x1, UPT ;  /* 0x000000012800788c */ /* 0x000fe2000bf01270 */
[----:B------:R-:W-:Y:S01]  /*1250*/  LOP3.LUT R102, R23, 0x1, RZ, 0xfc, !PT ;  /* 0x0000000117667812 */ /* 0x000fe200078efcff */
[----:B------:R-:W-:Y:S01]  /*1260*/  UIADD3 UR5, UR43, -0x1, URZ ;  /* 0xffffffff2b057890 */ /* 0x000fe2000fffe03f */
[CC--:B------:R-:W-:Y:S01]  /*1270*/  LEA.HI R3, R4.reuse, R5.reuse, RZ, 0x2 ;  /* 0x0000000504037211 */ /* 0x0c0fe200078f10ff */
[----:B------:R-:W-:Y:S01]  /*1280*/  USEL UR42, UR40, 0x1, UP0 ;  /* 0x00000001282a7887 */ /* 0x000fe20008000000 */
[----:B------:R-:W-:Y:S01]  /*1290*/  LEA.HI R4, R4, R5, RZ, 0x5 ;  /* 0x0000000504047211 */ /* 0x000fe200078f28ff */
[----:B------:R-:W-:Y:S01]  /*12a0*/  UMOV UR41, 0x400 ;  /* 0x0000040000297882 */ /* 0x000fe20000000000 */
[--C-:B------:R-:W-:Y:S01]  /*12b0*/  SHF.R.S32.HI R90, RZ, 0x2, R3.reuse ;  /* 0x00000002ff5a7819 */ /* 0x100fe20000011403 */
[----:B------:R-:W3:Y:S01]  /*12c0*/  LDC R96, c[0x0][0x658] ;  /* 0x00019600ff607b82 */ /* 0x000ee20000000800 */
[----:B------:R-:W-:Y:S01]  /*12d0*/  SHF.R.S32.HI R7, RZ, 0x1f, R3 ;  /* 0x0000001fff077819 */ /* 0x000fe20000011403 */
[----:B------:R-:W-:Y:S01]  /*12e0*/  UISETP.NE.AND UP0, UPT, UR5, URZ, UPT ;  /* 0x0000003f0500728c */ /* 0x000fe2000bf05270 */
[----:B------:R-:W-:Y:S01]  /*12f0*/  LOP3.LUT R6, R3, 0xfffffffc, RZ, 0xc0, !PT ;  /* 0xfffffffc03067812 */ /* 0x000fe200078ec0ff */
[----:B------:R-:W-:Y:S01]  /*1300*/  ULDC UR6, c[0x0][0x284] ;  /* 0x0000a10000067ab9 */ /* 0x000fe20000000800 */
[----:B------:R-:W-:Y:S01]  /*1310*/  LEA.HI R7, R7, R90, RZ, 0x3 ;  /* 0x0000005a07077211 */ /* 0x000fe200078f18ff */
[----:B------:R-:W-:Y:S01]  /*1320*/  USHF.L.U32 UR45, UR40, 0x1, URZ ;  /* 0x00000001282d7899 */ /* 0x000fe2000800063f */
[----:B------:R-:W-:Y:S01]  /*1330*/  SHF.R.S32.HI R3, RZ, 0x5, R4 ;  /* 0x00000005ff037819 */ /* 0x000fe20000011404 */
[----:B------:R-:W4:Y:S01]  /*1340*/  LDC.64 R94, c[0x0][0x5c8] ;  /* 0x00017200ff5e7b82 */ /* 0x000f220000000a00 */
[----:B------:R-:W-:Y:S01]  /*1350*/  LOP3.LUT R7, R7, 0xfffffff8, RZ, 0xc0, !PT ;  /* 0xfffffff807077812 */ /* 0x000fe200078ec0ff */
[----:B------:R-:W-:Y:S01]  /*1360*/  IMAD.IADD R6, R5, 0x1, -R6 ;  /* 0x0000000105067824 */ /* 0x000fe200078e0a06 */
[----:B------:R-:W-:Y:S01]  /*1370*/  UIADD3 UR42, -UR42, UR40, URZ ;  /* 0x000000282a2a7290 */ /* 0x000fe2000fffe13f */
[----:B------:R-:W-:-:S02]  /*1380*/  IMAD.MOV.U32 R5, RZ, RZ, 0x1 ;  /* 0x00000001ff057424 */ /* 0x000fc400078e00ff */
[----:B------:R-:W-:Y:S01]  /*1390*/  IMAD.IADD R90, R90, 0x1, -R7 ;  /* 0x000000015a5a7824 */ /* 0x000fe200078e0a07 */
[----:B-1----:R-:W-:Y:S01]  /*13a0*/  ULEA UR41, UR4, UR41, 0x18 ;  /* 0x0000002904297291 */ /* 0x002fe2000f8ec03f */
[----:B------:R-:W1:Y:S01]  /*13b0*/  LDC R97, c[0x0][0x288] ;  /* 0x0000a200ff617b82 */ /* 0x000e620000000800 */
[----:B------:R-:W-:Y:S01]  /*13c0*/  USHF.L.U32 UR4, UR5, 0x3, URZ ;  /* 0x0000000305047899 */ /* 0x000fe2000800063f */
[--C-:B------:R-:W-:Y:S01]  /*13d0*/  IMAD R101, R3, -0x10, -R90.reuse ;  /* 0xfffffff003657824 */ /* 0x100fe200078e0a5a */
[--C-:B------:R-:W-:Y:S01]  /*13e0*/  SHF.R.S32.HI R91, RZ, 0x1f, R90.reuse ;  /* 0x0000001fff5b7819 */ /* 0x100fe2000001145a */
[----:B------:R-:W-:Y:S01]  /*13f0*/  USEL UR5, URZ, 0x1, UP0 ;  /* 0x000000013f057887 */ /* 0x000fe20008000000 */
[----:B------:R-:W-:Y:S01]  /*1400*/  IMAD.SHL.U32 R92, R6, 0x2, RZ ;  /* 0x00000002065c7824 */ /* 0x000fe200078e00ff */
[----:B------:R-:W-:Y:S01]  /*1410*/  UIADD3 UR46, UR41, 0x60, URZ ;  /* 0x00000060292e7890 */ /* 0x000fe2000fffe03f */
[----:B------:R-:W-:Y:S01]  /*1420*/  VIADD R101, R101, UR6 ;  /* 0x0000000665657c36 */ /* 0x000fe20008000000 */
[----:B------:R-:W0:Y:S01]  /*1430*/  LDC R99, c[0x0][0x600] ;  /* 0x00018000ff637b82 */ /* 0x000e220000000800 */
[----:B------:R-:W-:Y:S01]  /*1440*/  IMAD.WIDE R90, R3, 0x10, R90 ;  /* 0x00000010035a7825 */ /* 0x000fe200078e025a */
[----:B------:R-:W-:Y:S01]  /*1450*/  ULOP3.LUT UR4, UR4, 0x8, URZ, 0xc0, !UPT ;  /* 0x0000000804047892 */ /* 0x000fe2000f8ec03f */
[----:B------:R-:W-:Y:S01]  /*1460*/  SHF.R.S32.HI R93, RZ, 0x1f, R92 ;  /* 0x0000001fff5d7819 */ /* 0x000fe2000001145c */
[----:B------:R-:W-:Y:S01]  /*1470*/  ULEA UR43, UR43, UR46, 0x3 ;  /* 0x0000002e2b2b7291 */ /* 0x000fe2000f8e183f */
[----:B------:R-:W-:Y:S01]  /*1480*/  IMAD.MOV.U32 R3, RZ, RZ, -0x1 ;  /* 0xffffffffff037424 */ /* 0x000fe200078e00ff */
[----:B------:R-:W-:Y:S01]  /*1490*/  ULOP3.LUT UR47, UR4, 0x8, URZ, 0x3c, !UPT ;  /* 0x00000008042f7892 */ /* 0x000fe2000f8e3c3f */
[----:B------:R-:W-:Y:S01]  /*14a0*/  IMAD.U32 R103, RZ, RZ, UR5 ;  /* 0x00000005ff677e24 */ /* 0x000fe2000f8e00ff */
[C---:B----4-:R-:W-:Y:S01]  /*14b0*/  SHF.L.U64.HI R95, R94.reuse, 0x3, R95 ;  /* 0x000000035e5f7819 */ /* 0x050fe2000001025f */
[----:B------:R-:W-:Y:S01]  /*14c0*/  IMAD.SHL.U32 R94, R94, 0x8, RZ ;  /* 0x000000085e5e7824 */ /* 0x000fe200078e00ff */
[-C--:B---3--:R-:W-:Y:S01]  /*14d0*/  SHF.L.U32 R3, R3, R96.reuse, RZ ;  /* 0x0000006003037219 */ /* 0x088fe200000006ff */
[----:B------:R-:W-:Y:S01]  /*14e0*/  ULOP3.LUT UR44, UR4, 0x18, URZ, 0x3c, !UPT ;  /* 0x00000018042c7892 */ /* 0x000fe2000f8e3c3f */
[----:B------:R-:W-:-:S02]  /*14f0*/  SHF.L.U32 R96, R5, R96, RZ ;  /* 0x0000006005607219 */ /* 0x000fc400000006ff */
[----:B------:R-:W-:Y:S01]  /*1500*/  LOP3.LUT R100, RZ, R3, RZ, 0x33, !PT ;  /* 0x00000003ff647212 */ /* 0x000fe200078e33ff */
[----:B-1----:R-:W-:Y:S02]  /*1510*/  IMAD R97, R6, -0x2, R97 ;  /* 0xfffffffe06617824 */ /* 0x002fe400078e0261 */
[----:B0-----:R-:W-:Y:S01]  /*1520*/  VIADD R99, R99, 0xffffffff ;  /* 0xffffffff63637836 */ /* 0x001fe20000000000 */
[----:B--2---:R-:W-:-:S07]  /*1530*/  SHF.L.U64.HI R98, R8, 0x1, R0 ;  /* 0x0000000108627819 */ /* 0x004fce0000010200 */
.L_x_162:
[----:B------:R-:W-:-:S04]  /*1540*/  SHF.L.U32 R0, R103, 0x1f, RZ ;  /* 0x0000001f67007819 */ /* 0x000fc800000006ff */
[----:B------:R-:W0:Y:S02]  /*1550*/  SYNCS.PHASECHK.TRANS64.TRYWAIT P0, [UR43+-0x8], R0 ;  /* 0xfffff800ff0075a7 */ /* 0x000e24000800016b */
[----:B01-34-:R-:W-:Y:S05]  /*1560*/  @!P0 BRA `(.L_x_15) ;  /* 0x0000006400908947 */ /* 0x01bfea0003800000 */
.L_x_185:
[----:B------:R-:W-:Y:S02]  /*1570*/  ULDC UR4, c[0x0][0x28c] ;  /* 0x0000a30000047ab9 */ /* 0x000fe40000000800 */
[----:B------:R-:W-:-:S13]  /*1580*/  ISETP.LT.AND P0, PT, RZ, UR4, PT ;  /* 0x00000004ff007c0c */ /* 0x000fda000bf01270 */
[----:B------:R-:W-:Y:S05]  /*1590*/  @P0 BRA `(.L_x_16) ;  /* 0x0000000000400947 */ /* 0x000fea0003800000 */
[----:B0-----:R-:W-:Y:S01]  /*15a0*/  MOV R0, 0x0 ;  /* 0x0000000000007802 */ /* 0x001fe20000000f00 */
[----:B------:R-:W-:Y:S01]  /*15b0*/  ULDC.64 UR4, c[0x4][0x68] ;  /* 0x01001a0000047ab9 */ /* 0x000fe20000000a00 */
[----:B------:R-:W-:Y:S01]  /*15c0*/  ULDC.64 UR6, c[0x4][0x8] ;  /* 0x0100020000067ab9 */ /* 0x000fe20000000a00 */
[----:B------:R-:W-:Y:S01]  /*15d0*/  IMAD.U32 R4, RZ, RZ, UR4 ;  /* 0x00000004ff047e24 */ /* 0x000fe2000f8e00ff */
[----:B------:R0:W1:Y:S01]  /*15e0*/  LDC.64 R14, c[0x4][R0] ;  /* 0x01000000000e7b82 */ /* 0x0000620000000a00 */
[----:B------:R-:W-:Y:S01]  /*15f0*/  IMAD.U32 R5, RZ, RZ, UR5 ;  /* 0x00000005ff057e24 */ /* 0x000fe2000f8e00ff */
[----:B------:R-:W-:Y:S01]  /*1600*/  ULDC.64 UR4, c[0x4][0x70] ;  /* 0x01001c0000047ab9 */ /* 0x000fe20000000a00 */
[----:B------:R-:W-:Y:S02]  /*1610*/  IMAD.U32 R10, RZ, RZ, UR6 ;  /* 0x00000006ff0a7e24 */ /* 0x000fe4000f8e00ff */
[----:B------:R-:W-:Y:S02]  /*1620*/  IMAD.U32 R6, RZ, RZ, UR4 ;  /* 0x00000004ff067e24 */ /* 0x000fe4000f8e00ff */
[----:B------:R-:W-:-:S02]  /*1630*/  IMAD.U32 R7, RZ, RZ, UR5 ;  /* 0x00000005ff077e24 */ /* 0x000fc4000f8e00ff */
[----:B------:R-:W-:Y:S02]  /*1640*/  IMAD.U32 R11, RZ, RZ, UR7 ;  /* 0x00000007ff0b7e24 */ /* 0x000fe4000f8e00ff */
[----:B------:R-:W-:Y:S02]  /*1650*/  IMAD.MOV.U32 R8, RZ, RZ, 0x1e1 ;  /* 0x000001e1ff087424 */ /* 0x000fe400078e00ff */
[----:B------:R-:W-:Y:S02]  /*1660*/  IMAD.MOV.U32 R12, RZ, RZ, 0x1 ;  /* 0x00000001ff0c7424 */ /* 0x000fe400078e00ff */
[----:B0-----:R-:W-:-:S07]  /*1670*/  IMAD.MOV.U32 R13, RZ, RZ, RZ ;  /* 0x000000ffff0d7224 */ /* 0x001fce00078e00ff */
[----:B------:R-:W-:-:S07]  /*1680*/  LEPC R20, `(.L_x_16) ;  /* 0x000000001014794e */ /* 0x000fce0000000000 */
[----:B-1---5:R-:W-:Y:S05]  /*1690*/  CALL.ABS.NOINC R14 ;  /* 0x000000000e007343 */ /* 0x022fea0003c00000 */
.L_x_16:
[----:B------:R-:W-:-:S13]  /*16a0*/  ISETP.NE.AND P0, PT, R102, 0x3, PT ;  /* 0x000000036600780c */ /* 0x000fda0003f05270 */
[----:B------:R-:W-:Y:S05]  /*16b0*/  @!P0 BRA `(.L_x_17) ;  /* 0x0000000000048947 */ /* 0x000fea0003800000 */
[----:B------:R-:W-:Y:S01]  /*16c0*/  BPT.TRAP 0x1 ;  /* 0x000000040000795c */ /* 0x000fe20000300000 */
.L_x_17:
[----:B0-----:R-:W-:Y:S02]  /*16d0*/  IMAD.U32 R3, RZ, RZ, UR38 ;  /* 0x00000026ff037e24 */ /* 0x001fe4000f8e00ff */
[----:B------:R-:W-:-:S03]  /*16e0*/  IMAD.U32 R0, RZ, RZ, UR39 ;  /* 0x00000027ff007e24 */ /* 0x000fc6000f8e00ff */
[----:B------:R-:W-:Y:S02]  /*16f0*/  LEA R3, R3, UR41, 0x3 ;  /* 0x0000002903037c11 */ /* 0x000fe4000f8e18ff */
[----:B------:R-:W-:-:S04]  /*1700*/  SHF.L.U32 R0, R0, 0x1f, RZ ;  /* 0x0000001f00007819 */ /* 0x000fc800000006ff */
[----:B------:R0:W1:Y:S01]  /*1710*/  SYNCS.PHASECHK.TRANS64.TRYWAIT P1, [R3+URZ], R0 ;  /* 0x00000000030075a7 */ /* 0x000062000802017f */
[----:B------:R-:W-:Y:S05]  /*1720*/  @!P0 BRA `(.L_x_18) ;  /* 0x0000000000048947 */ /* 0x000fea0003800000 */
[----:B------:R-:W-:Y:S01]  /*1730*/  BPT.TRAP 0x1 ;  /* 0x000000040000795c */ /* 0x000fe20000300000 */
.L_x_18:
[----:B------:R-:W-:-:S05]  /*1740*/  IMAD.U32 R4, RZ, RZ, UR42 ;  /* 0x0000002aff047e24 */ /* 0x000fca000f8e00ff */
[----:B------:R-:W-:Y:S01]  /*1750*/  ISETP.GE.AND P2, PT, R4, 0x1, PT ;  /* 0x000000010400780c */ /* 0x000fe20003f46270 */
[----:B-1----:R-:W-:-:S12]  /*1760*/  @P1 BRA `(.L_x_19) ;  /* 0x0000000000081947 */ /* 0x002fd80003800000 */
[----:B------:R-:W1:Y:S02]  /*1770*/  SYNCS.PHASECHK.TRANS64.TRYWAIT P1, [R3+URZ], R0 ;  /* 0x00000000030075a7 */ /* 0x000e64000802017f */
[----:B-1----:R-:W-:Y:S05]  /*1780*/  @!P1 BRA `(.L_x_20) ;  /* 0x0000006400209947 */ /* 0x002fea0003800000 */
.L_x_19:
[----:B------:R-:W-:Y:S05]  /*1790*/  WARPSYNC.ALL ;  /* 0x0000000000007948 */ /* 0x000fea0003800000 */
[----:B------:R-:W-:Y:S01]  /*17a0*/  UIADD3 UR4, UR41, 0x180, URZ ;  /* 0x0000018029047890 */ /* 0x000fe2000fffe03f */
[----:B------:R-:W-:Y:S01]  /*17b0*/  WARPGROUP.ARRIVE ;  /* 0x00000000000079c5 */ /* 0x000fe20000000000 */
[----:B------:R-:W-:Y:S02]  /*17c0*/  UIADD3 UR5, UR41, 0x14180, URZ ;  /* 0x0001418029057890 */ /* 0x000fe4000fffe03f */
[----:B------:R-:W-:Y:S02]  /*17d0*/  USHF.R.U32.HI UR4, URZ, 0x4, UR4 ;  /* 0x000000043f047899 */ /* 0x000fe40008011604 */
[----:B------:R-:W-:-:S02]  /*17e0*/  USHF.R.U32.HI UR5, URZ, 0x4, UR5 ;  /* 0x000000043f057899 */ /* 0x000fc40008011605 */
[----:B------:R-:W-:Y:S02]  /*17f0*/  ULOP3.LUT UR4, UR4, 0x3fff, URZ, 0xc0, !UPT ;  /* 0x00003fff04047892 */ /* 0x000fe4000f8ec03f */
[----:B------:R-:W-:Y:S02]  /*1800*/  ULOP3.LUT UR5, UR5, 0x3fff, URZ, 0xc0, !UPT ;  /* 0x00003fff05057892 */ /* 0x000fe4000f8ec03f */
[----:B------:R-:W-:Y:S02]  /*1810*/  ULOP3.LUT UR4, UR4, 0x10000, URZ, 0xfc, !UPT ;  /* 0x0001000004047892 */ /* 0x000fe4000f8efc3f */
[----:B------:R-:W-:Y:S02]  /*1820*/  ULOP3.LUT UR5, UR5, 0x10000, URZ, 0xfc, !UPT ;  /* 0x0001000005057892 */ /* 0x000fe4000f8efc3f */
[----:B------:R-:W-:Y:S02]  /*1830*/  ULEA UR6, UR38, UR4, 0xa ;  /* 0x0000000426067291 */ /* 0x000fe4000f8e503f */
[----:B------:R-:W-:Y:S01]  /*1840*/  ULEA UR7, UR38, UR5, 0xb ;  /* 0x0000000526077291 */ /* 0x000fe2000f8e583f */
[----:B------:R-:W-:Y:S01]  /*1850*/  UMOV UR9, 0x40000040 ;  /* 0x4000004000097882 */ /* 0x000fe20000000000 */
[----:B------:R-:W-:-:S03]  /*1860*/  UMOV UR11, 0x40000040 ;  /* 0x40000040000b7882 */ /* 0x000fc60000000000 */
[----:B------:R-:W-:Y:S02]  /*1870*/  UMOV UR8, UR6 ;  /* 0x0000000600087c82 */ /* 0x000fe40008000000 */
[----:B------:R-:W-:Y:S02]  /*1880*/  UMOV UR10, UR7 ;  /* 0x00000007000a7c82 */ /* 0x000fe40008000000 */
[----:B------:R-:W-:Y:S01]  /*1890*/  HGMMA.64x128x8.F32.TF32 R24, gdesc[UR8], RZ, !UPT, gsb0 ;  /* 0x05e00000081879f0 */ /* 0x000fe2000c0028ff */
[----:B------:R-:W-:Y:S02]  /*18a0*/  UIADD3 UR8, UR6, 0x2, URZ ;  /* 0x0000000206087890 */ /* 0x000fe4000fffe03f */
[----:B------:R-:W-:Y:S01]  /*18b0*/  UIADD3 UR10, UR7, 0x2, URZ ;  /* 0x00000002070a7890 */ /* 0x000fe2000fffe03f */
[----:B------:R-:W-:Y:S01]  /*18c0*/  UMOV UR9, 0x40000040 ;  /* 0x4000004000097882 */ /* 0x000fe20000000000 */
[----:B------:R-:W-:Y:S01]  /*18d0*/  UMOV UR11, 0x40000040 ;  /* 0x40000040000b7882 */ /* 0x000fe20000000000 */
[----:B------:R-:W-:-:S02]  /*18e0*/  WARPGROUP.DEPBAR.LE gsb0, 0x0 ;  /* 0x00008000000079c5 */ /* 0x000fc40000010000 */
[----:B------:R-:W-:-:S06]  /*18f0*/  WARPGROUP.ARRIVE ;  /* 0x00000000000079c5 */ /* 0x000fcc0000000000 */
[----:B------:R-:W-:Y:S01]  /*1900*/  HGMMA.64x128x8.F32.TF32 R24, gdesc[UR8], R24, gsb0 ;  /* 0x05e00000081879f0 */ /* 0x000fe20008002818 */
[----:B------:R-:W-:Y:S02]  /*1910*/  UIADD3 UR8, UR6, 0x4, URZ ;  /* 0x0000000406087890 */ /* 0x000fe4000fffe03f */
[----:B------:R-:W-:Y:S01]  /*1920*/  UIADD3 UR10, UR7, 0x4, URZ ;  /* 0x00000004070a7890 */ /* 0x000fe2000fffe03f */
[----:B------:R-:W-:Y:S01]  /*1930*/  UMOV UR9, 0x40000040 ;  /* 0x4000004000097882 */ /* 0x000fe20000000000 */
[----:B------:R-:W-:Y:S01]  /*1940*/  UMOV UR11, 0x40000040 ;  /* 0x40000040000b7882 */ /* 0x000fe20000000000 */
[----:B------:R-:W-:Y:S02]  /*1950*/  WARPGROUP.DEPBAR.LE gsb0, 0x0 ;  /* 0x00008000000079c5 */ /* 0x000fe40000010000 */
        /* <DEDUP_REMOVED lines=36> */
[----:B------:R-:W-:Y:S03]  /*1ba0*/  HGMMA.64x128x8.F32.TF32 R24, gdesc[UR8], R24, gsb0 ;  /* 0x05e00000081879f0 */ /* 0x000fe60008002818 */
[----:B------:R-:W-:Y:S02]  /*1bb0*/  WARPGROUP.DEPBAR.LE gsb0, 0x0 ;  /* 0x00008000000079c5 */ /* 0x000fe40000010000 */
[----:B------:R-:W-:Y:S05]  /*1bc0*/  @!P2 BRA `(.L_x_21) ;  /* 0x000000040080a947 */ /* 0x000fea0003800000 */
[----:B------:R-:W-:Y:S01]  /*1bd0*/  UIADD3 UR6, UR38, 0x1, URZ ;  /* 0x0000000126067890 */ /* 0x000fe2000fffe03f */
[----:B01----:R-:W-:-:S03]  /*1be0*/  IMAD.U32 R0, RZ, RZ, UR42 ;  /* 0x0000002aff007e24 */ /* 0x003fc6000f8e00ff */
[----:B------:R-:W-:-:S04]  /*1bf0*/  UISETP.NE.AND UP0, UPT, UR6, 0x5, UPT ;  /* 0x000000050600788c */ /* 0x000fc8000bf05270 */
[----:B------:R-:W-:Y:S02]  /*1c00*/  USEL UR7, URZ, 0x1, UP0 ;  /* 0x000000013f077887 */ /* 0x000fe40008000000 */
[----:B------:R-:W-:Y:S02]  /*1c10*/  USEL UR6, UR6, URZ, UP0 ;  /* 0x0000003f06067287 */ /* 0x000fe40008000000 */
[----:B------:R-:W-:-:S06]  /*1c20*/  ULOP3.LUT UR7, UR39, UR7, URZ, 0x3c, !UPT ;  /* 0x0000000727077292 */ /* 0x000fcc000f8e3c3f */
[----:B------:R-:W-:Y:S01]  /*1c30*/  IMAD.U32 R5, RZ, RZ, UR7 ;  /* 0x00000007ff057e24 */ /* 0x000fe2000f8e00ff */
[----:B------:R-:W-:-:S06]  /*1c40*/  UMOV UR7, UR38 ;  /* 0x0000002600077c82 */ /* 0x000fcc0008000000 */
.L_x_28:
[----:B01----:R-:W-:Y:S05]  /*1c50*/  @!P0 BRA `(.L_x_22) ;  /* 0x0000000000048947 */ /* 0x003fea0003800000 */
[----:B------:R-:W-:Y:S01]  /*1c60*/  BPT.TRAP 0x1 ;  /* 0x000000040000795c */ /* 0x000fe20000300000 */
.L_x_22:
[----:B------:R-:W-:Y:S01]  /*1c70*/  ULEA UR8, UR6, UR41, 0x3 ;  /* 0x0000002906087291 */ /* 0x000fe2000f8e183f */
[----:B------:R-:W-:-:S08]  /*1c80*/  SHF.L.U32 R3, R5, 0x1f, RZ ;  /* 0x0000001f05037819 */ /* 0x000fd000000006ff */
[----:B------:R0:W1:Y:S01]  /*1c90*/  SYNCS.PHASECHK.TRANS64.TRYWAIT P1, [UR8], R3 ;  /* 0x00000003ff0075a7 */ /* 0x0000620008020148 */
[----:B------:R-:W-:Y:S05]  /*1ca0*/  @!P0 BRA `(.L_x_23) ;  /* 0x0000000000048947 */ /* 0x000fea0003800000 */
[----:B------:R-:W-:Y:S01]  /*1cb0*/  BPT.TRAP 0x1 ;  /* 0x000000040000795c */ /* 0x000fe20000300000 */
.L_x_23:
[----:B-1----:R-:W-:Y:S05]  /*1cc0*/  @P1 BRA `(.L_x_24) ;  /* 0x0000000000081947 */ /* 0x002fea0003800000 */
[----:B------:R-:W1:Y:S02]  /*1cd0*/  SYNCS.PHASECHK.TRANS64.TRYWAIT P1, [UR8], R3 ;  /* 0x00000003ff0075a7 */ /* 0x000e640008020148 */
[----:B-1----:R-:W-:Y:S05]  /*1ce0*/  @!P1 BRA `(.L_x_25) ;  /* 0x0000005c00dc9947 */ /* 0x002fea0003800000 */
.L_x_24:
[----:B------:R-:W-:Y:S01]  /*1cf0*/  ULEA UR13, UR6, UR4, 0xa ;  /* 0x00000004060d7291 */ /* 0x000fe2000f8e503f */
[----:B------:R-:W-:Y:S01]  /*1d00*/  WARPGROUP.ARRIVE ;  /* 0x00000000000079c5 */ /* 0x000fe20000000000 */
[----:B------:R-:W-:Y:S01]  /*1d10*/  ULEA UR12, UR6, UR5, 0xb ;  /* 0x00000005060c7291 */ /* 0x000fe2000f8e583f */
[----:B------:R-:W-:Y:S01]  /*1d20*/  UMOV UR9, 0x40000040 ;  /* 0x4000004000097882 */ /* 0x000fe20000000000 */
[----:B------:R-:W-:-:S03]  /*1d30*/  UMOV UR11, 0x40000040 ;  /* 0x40000040000b7882 */ /* 0x000fc60000000000 */
[----:B------:R-:W-:Y:S02]  /*1d40*/  UMOV UR8, UR13 ;  /* 0x0000000d00087c82 */ /* 0x000fe40008000000 */
[----:B------:R-:W-:Y:S02]  /*1d50*/  UMOV UR10, UR12 ;  /* 0x0000000c000a7c82 */ /* 0x000fe40008000000 */
[----:B------:R-:W-:Y:S01]  /*1d60*/  HGMMA.64x128x8.F32.TF32 R24, gdesc[UR8], R24, gsb0 ;  /* 0x05e00000081879f0 */ /* 0x000fe20008002818 */
        /* <DEDUP_REMOVED lines=51> */
[----:B------:R-:W-:Y:S01]  /*20a0*/  BPT.TRAP 0x1 ;  /* 0x000000040000795c */ /* 0x000fe20000300000 */
.L_x_26:
[----:B------:R-:W-:Y:S01]  /*20b0*/  ULEA UR8, UR7, UR41, 0x3 ;  /* 0x0000002907087291 */ /* 0x000fe2000f8e183f */
[----:B------:R-:W-:-:S03]  /*20c0*/  ISETP.GT.U32.AND P1, PT, R23, 0x1, PT ;  /* 0x000000011700780c */ /* 0x000fc60003f24070 */
[----:B------:R-:W-:-:S04]  /*20d0*/  UIADD3 UR8, UR8, 0x28, URZ ;  /* 0x0000002808087890 */ /* 0x000fc8000fffe03f */
[----:B------:R-:W-:-:S09]  /*20e0*/  UPRMT UR8, URZ, 0x654, UR8 ;  /* 0x000006543f087896 */ /* 0x000fd20008000008 */
[----:B------:R-:W-:Y:S01]  /*20f0*/  SYNCS.ARRIVE.TRANS64.RED.A1T0 RZ, [UR8], RZ ;  /* 0x000000ffffff79a7 */ /* 0x000fe20008100408 */
[----:B------:R-:W-:Y:S05]  /*2100*/  @P1 BRA `(.L_x_27) ;  /* 0x0000000000041947 */ /* 0x000fea0003800000 */
[----:B------:R-:W-:Y:S01]  /*2110*/  BPT.TRAP 0x1 ;  /* 0x000000040000795c */ /* 0x000fe20000300000 */
.L_x_27:
[----:B------:R-:W-:Y:S01]  /*2120*/  UIADD3 UR6, UR6, 0x1, URZ ;  /* 0x0000000106067890 */ /* 0x000fe2000fffe03f */
[C---:B------:R-:W-:Y:S01]  /*2130*/  ISETP.GT.AND P1, PT, R0.reuse, 0x1, PT ;  /* 0x000000010000780c */ /* 0x040fe20003f24270 */
[----:B------:R-:W-:Y:S01]  /*2140*/  UIADD3 UR7, UR7, 0x1, URZ ;  /* 0x0000000107077890 */ /* 0x000fe2000fffe03f */
[----:B------:R-:W-:Y:S01]  /*2150*/  VIADD R0, R0, 0xffffffff ;  /* 0xffffffff00007836 */ /* 0x000fe20000000000 */
[----:B------:R-:W-:Y:S02]  /*2160*/  UISETP.NE.AND UP0, UPT, UR6, 0x5, UPT ;  /* 0x000000050600788c */ /* 0x000fe4000bf05270 */
[----:B------:R-:W-:Y:S02]  /*2170*/  UISETP.NE.AND UP1, UPT, UR7, 0x5, UPT ;  /* 0x000000050700788c */ /* 0x000fe4000bf25270 */
[----:B------:R-:W-:Y:S02]  /*2180*/  USEL UR8, URZ, 0x1, UP0 ;  /* 0x000000013f087887 */ /* 0x000fe40008000000 */
[----:B------:R-:W-:-:S02]  /*2190*/  USEL UR6, UR6, URZ, UP0 ;  /* 0x0000003f06067287 */ /* 0x000fc40008000000 */
[----:B------:R-:W-:Y:S02]  /*21a0*/  USEL UR7, UR7, URZ, UP1 ;  /* 0x0000003f07077287 */ /* 0x000fe40008800000 */
[----:B------:R-:W-:Y:S01]  /*21b0*/  LOP3.LUT R5, R5, UR8, RZ, 0x3c, !PT ;  /* 0x0000000805057c12 */ /* 0x000fe2000f8e3cff */
[----:B------:R-:W-:Y:S09]  /*21c0*/  @P1 BRA `(.L_x_28) ;  /* 0xfffffff800a01947 */ /* 0x000ff2000383ffff */
.L_x_21:
[----:B01----:R-:W0:Y:S01]  /*21d0*/  LDC R0, c[0x0][0x28c] ;  /* 0x0000a300ff007b82 */ /* 0x003e220000000800 */
[----:B------:R-:W-:-:S04]  /*21e0*/  IMAD.U32 R3, RZ, RZ, UR47 ;  /* 0x0000002fff037e24 */ /* 0x000fc8000f8e00ff */
[----:B------:R1:W-:Y:S01]  /*21f0*/  SYNCS.ARRIVE.TRANS64.A1T0 RZ, [R3+UR46], RZ ;  /* 0x000000ff03ff79a7 */ /* 0x0003e2000810002e */
[----:B0-----:R-:W-:-:S13]  /*2200*/  ISETP.GE.AND P1, PT, R0, 0x1, PT ;  /* 0x000000010000780c */ /* 0x001fda0003f26270 */
[----:B-1----:R-:W-:Y:S05]  /*2210*/  @!P1 BRA `(.L_x_29) ;  /* 0x0000000000349947 */ /* 0x002fea0003800000 */
[----:B------:R-:W-:Y:S05]  /*2220*/  @!P0 BRA `(.L_x_30) ;  /* 0x0000000000048947 */ /* 0x000fea0003800000 */
[----:B------:R-:W-:Y:S01]  /*2230*/  BPT.TRAP 0x1 ;  /* 0x000000040000795c */ /* 0x000fe20000300000 */
.L_x_30:
[----:B------:R-:W-:Y:S01]  /*2240*/  UIADD3 UR6, UR38, UR42, URZ ;  /* 0x0000002a26067290 */ /* 0x000fe2000fffe03f */
[----:B------:R-:W-:-:S03]  /*2250*/  ISETP.GT.U32.AND P0, PT, R23, 0x1, PT ;  /* 0x000000011700780c */ /* 0x000fc60003f04070 */
[----:B------:R-:W-:-:S04]  /*2260*/  UIMAD.WIDE.U32 UR4, UR6, -0x33333333, URZ ;  /* 0xcccccccd060478a5 */ /* 0x000fc8000f8e003f */
[----:B------:R-:W-:-:S04]  /*2270*/  USHF.R.U32.HI UR4, URZ, 0x2, UR5 ;  /* 0x000000023f047899 */ /* 0x000fc80008011605 */
[----:B------:R-:W-:-:S04]  /*2280*/  UIMAD UR6, UR4, -0x5, UR6 ;  /* 0xfffffffb040678a4 */ /* 0x000fc8000f8e0206 */
[----:B------:R-:W-:-:S04]  /*2290*/  ULEA UR6, UR6, UR41, 0x3 ;  /* 0x0000002906067291 */ /* 0x000fc8000f8e183f */
[----:B------:R-:W-:-:S04]  /*22a0*/  UIADD3 UR6, UR6, 0x28, URZ ;  /* 0x0000002806067890 */ /* 0x000fc8000fffe03f */
[----:B------:R-:W-:-:S09]  /*22b0*/  UPRMT UR6, URZ, 0x654, UR6 ;  /* 0x000006543f067896 */ /* 0x000fd20008000006 */
[----:B------:R-:W-:Y:S01]  /*22c0*/  SYNCS.ARRIVE.TRANS64.RED.A1T0 RZ, [UR6], RZ ;  /* 0x000000ffffff79a7 */ /* 0x000fe20008100406 */
[----:B------:R-:W-:Y:S05]  /*22d0*/  @P0 BRA `(.L_x_29) ;  /* 0x0000000000040947 */ /* 0x000fea0003800000 */
[----:B------:R-:W-:Y:S01]  /*22e0*/  BPT.TRAP 0x1 ;  /* 0x000000040000795c */ /* 0x000fe20000300000 */
.L_x_29:
[----:B------:R-:W-:Y:S01]  /*22f0*/  SHF.L.U32 R0, R103, 0x1f, RZ ;  /* 0x0000001f67007819 */ /* 0x000fe200000006ff */
[----:B------:R-:W-:Y:S01]  /*2300*/  UIADD3 UR38, UR38, UR45, URZ ;  /* 0x0000002d26267290 */ /* 0x000fe2000fffe03f */
[----:B------:R-:W-:Y:S01]  /*2310*/  SHF.R.S32.HI R9, RZ, 0x1f, R19 ;  /* 0x0000001fff097819 */ /* 0x000fe20000011413 */
[----:B------:R-:W-:Y:S01]  /*2320*/  UISETP.GE.U32.AND UP1, UPT, UR45, 0x5, UPT ;  /* 0x000000052d00788c */ /* 0x000fe2000bf26070 */
[----:B------:R-:W0:Y:S01]  /*2330*/  SYNCS.PHASECHK.TRANS64.TRYWAIT P0, [UR43+0x8], R0 ;  /* 0x00000800ff0075a7 */ /* 0x000e22000800016b */
[----:B------:R-:W-:-:S04]  /*2340*/  UISETP.GT.U32.AND UP0, UPT, UR38, 0x4, UPT ;  /* 0x000000042600788c */ /* 0x000fc8000bf04070 */
[----:B------:R-:W-:-:S04]  /*2350*/  UISETP.LT.U32.AND UP0, UPT, UR45, 0x5, UP0 ;  /* 0x000000052d00788c */ /* 0x000fc80008701070 */
[----:B------:R-:W-:Y:S02]  /*2360*/  USEL UR6, URZ, 0x1, !UP0 ;  /* 0x000000013f067887 */ /* 0x000fe4000c000000 */
[----:B------:R-:W-:Y:S02]  /*2370*/  @UP1 UIMAD.WIDE.U32 UR4, UR38, -0x33333333, URZ ;  /* 0xcccccccd260418a5 */ /* 0x000fe4000f8e003f */
[----:B------:R-:W-:Y:S02]  /*2380*/  ULOP3.LUT UR39, UR39, UR6, URZ, 0x3c, !UPT ;  /* 0x0000000627277292 */ /* 0x000fe4000f8e3c3f */
[----:B------:R-:W-:-:S04]  /*2390*/  @UP1 USHF.R.U32.HI UR4, URZ, 0x2, UR5 ;  /* 0x000000023f041899 */ /* 0x000fc80008011605 */
[----:B------:R-:W-:Y:S01]  /*23a0*/  @UP1 ULOP3.LUT UR39, UR39, 0x1, UR4, 0x78, !UPT ;  /* 0x0000000127271892 */ /* 0x000fe2000f8e7804 */
[----:B0-----:R-:W-:Y:S11]  /*23b0*/  @!P0 BRA `(.L_x_31) ;  /* 0x0000005800408947 */ /* 0x001ff60003800000 */
.L_x_186:
[----:B------:R-:W-:Y:S01]  /*23c0*/  ULDC.64 UR4, c[0x0][0x5d0] ;  /* 0x0001740000047ab9 */ /* 0x000fe20000000a00 */
[----:B------:R-:W-:Y:S01]  /*23d0*/  ULDC UR6, c[0x0][0x284] ;  /* 0x0000a10000067ab9 */ /* 0x000fe20000000800 */
[----:B0-----:R-:W-:Y:S02]  /*23e0*/  IMAD R0, R9, UR4, RZ ;  /* 0x0000000409007c24 */ /* 0x001fe4000f8e02ff */
[----:B------:R-:W-:Y:S02]  /*23f0*/  IMAD.SHL.U32 R12, R18, 0x80, RZ ;  /* 0x00000080120c7824 */ /* 0x000fe400078e00ff */
[C---:B------:R-:W-:Y:S02]  /*2400*/  IMAD R3, R19.reuse, UR5, R0 ;  /* 0x0000000513037c24 */ /* 0x040fe4000f8e0200 */
[----:B------:R-:W-:Y:S01]  /*2410*/  IMAD.SHL.U32 R0, R22, 0x40, RZ ;  /* 0x0000004016007824 */ /* 0x000fe200078e00ff */
[----:B------:R-:W-:Y:S01]  /*2420*/  SHF.R.S32.HI R13, RZ, 0x1f, R12 ;  /* 0x0000001fff0d7819 */ /* 0x000fe2000001140c */
[----:B------:R-:W-:Y:S01]  /*2430*/  IMAD.WIDE.U32 R4, R19, UR4, R92 ;  /* 0x0000000413047c25 */ /* 0x000fe2000f8e005c */
[----:B------:R-:W-:-:S02]  /*2440*/  ULDC.64 UR4, c[0x0][0x5c8] ;  /* 0x0001720000047ab9 */ /* 0x000fc40000000a00 */
[----:B------:R-:W-:Y:S01]  /*2450*/  ISETP.GE.AND P0, PT, R0, UR6, PT ;  /* 0x0000000600007c0c */ /* 0x000fe2000bf06270 */
[----:B------:R-:W-:Y:S01]  /*2460*/  ULDC UR6, c[0x0][0x288] ;  /* 0x0000a20000067ab9 */ /* 0x000fe20000000800 */
[----:B------:R-:W-:Y:S01]  /*2470*/  IADD3 R4, P1, R12, R4, RZ ;  /* 0x000000040c047210 */ /* 0x000fe20007f3e0ff */
[----:B------:R-:W-:Y:S01]  /*2480*/  IMAD.WIDE R20, R22, 0x40, R90 ;  /* 0x0000004016147825 */ /* 0x000fe200078e025a */
[----:B------:R-:W-:Y:S02]  /*2490*/  ISETP.GE.OR P0, PT, R12, UR6, P0 ;  /* 0x000000060c007c0c */ /* 0x000fe40008706670 */
[----:B------:R-:W-:Y:S01]  /*24a0*/  IADD3.X R5, R13, R5, R3, P1, !PT ;  /* 0x000000050d057210 */ /* 0x000fe20000ffe403 */
[----:B------:R-:W-:-:S04]  /*24b0*/  IMAD R7, R21, UR4, RZ ;  /* 0x0000000415077c24 */ /* 0x000fc8000f8e02ff */
[C---:B------:R-:W-:Y:S02]  /*24c0*/  IMAD R7, R20.reuse, UR5, R7 ;  /* 0x0000000514077c24 */ /* 0x040fe4000f8e0207 */
[----:B------:R-:W-:-:S04]  /*24d0*/  IMAD.WIDE.U32 R104, R20, UR4, R4 ;  /* 0x0000000414687c25 */ /* 0x000fc8000f8e0004 */
[----:B------:R-:W-:Y:S05]  /*24e0*/  @P0 BRA `(.L_x_32) ;  /* 0x0000003c00d80947 */ /* 0x000fea0003800000 */
[----:B-----5:R-:W-:Y:S01]  /*24f0*/  FSETP.NEU.AND P1, PT, R89, RZ, PT ;  /* 0x000000ff5900720b */ /* 0x020fe20003f2d000 */
[----:B------:R-:W-:Y:S01]  /*2500*/  IMAD.IADD R3, R97, 0x1, -R12 ;  /* 0x0000000161037824 */ /* 0x000fe200078e0a0c */
[----:B------:R-:W-:Y:S01]  /*2510*/  BSSY B0, `(.L_x_32) ;  /* 0x00003f3000007945 */ /* 0x000fe20003800000 */
[----:B------:R-:W-:Y:S02]  /*2520*/  IMAD.IADD R0, R101, 0x1, -R0 ;  /* 0x0000000165007824 */ /* 0x000fe400078e0a00 */
[----:B------:R-:W-:Y:S01]  /*2530*/  IMAD.IADD R113, R105, 0x1, R7 ;  /* 0x0000000169717824 */ /* 0x000fe200078e0207 */
[----:B------:R-:W-:-:S04]  /*2540*/  ISETP.GT.AND P0, PT, R3, RZ, PT ;  /* 0x000000ff0300720c */ /* 0x000fc80003f04270 */
[----:B------:R-:W-:-:S03]  /*2550*/  ISETP.GT.AND P2, PT, R0, RZ, P0 ;  /* 0x000000ff0000720c */ /* 0x000fc60000744270 */
[----:B------:R-:W-:Y:S10]  /*2560*/  @!P1 BRA `(.L_x_33) ;  /* 0x0000002c001c9947 */ /* 0x000ff40003800000 */
[----:B------:R-:W0:Y:S01]  /*2570*/  LDC.64 R106, c[0x0][0x5b8] ;  /* 0x00016e00ff6a7b82 */ /* 0x000e220000000a00 */
[----:B------:R-:W-:-:S07]  /*2580*/  ULDC.64 UR4, c[0x0][0x5c0] ;  /* 0x0001700000047ab9 */ /* 0x000fce0000000a00 */
[----:B------:R-:W1:Y:S08]  /*2590*/  LDC.64 R108, c[0x0][0x5b0] ;  /* 0x00016c00ff6c7b82 */ /* 0x000e700000000a00 */
[----:B------:R-:W2:Y:S01]  /*25a0*/  LDC.64 R110, c[0x0][0x5a8] ;  /* 0x00016a00ff6e7b82 */ /* 0x000ea20000000a00 */
[-C--:B0-----:R-:W-:Y:S02]  /*25b0*/  IMAD R6, R9, R106.reuse, RZ ;  /* 0x0000006a09067224 */ /* 0x081fe400078e02ff */
[----:B------:R-:W-:-:S04]  /*25c0*/  IMAD.WIDE.U32 R4, R19, R106, R92 ;  /* 0x0000006a13047225 */ /* 0x000fc800078e005c */
[----:B------:R-:W-:Y:S01]  /*25d0*/  IMAD R105, R19, R107, R6 ;  /* 0x0000006b13697224 */ /* 0x000fe200078e0206 */
[----:B------:R-:W-:Y:S01]  /*25e0*/  IADD3 R6, P1, R12, R4, RZ ;  /* 0x000000040c067210 */ /* 0x000fe20007f3e0ff */
[----:B-1----:R-:W-:-:S03]  /*25f0*/  IMAD R4, R21, R108, RZ ;  /* 0x0000006c15047224 */ /* 0x002fc600078e02ff */
[----:B------:R-:W-:Y:S01]  /*2600*/  IADD3.X R7, R13, R5, R105, P1, !PT ;  /* 0x000000050d077210 */ /* 0x000fe20000ffe469 */
[C---:B------:R-:W-:Y:S02]  /*2610*/  IMAD R21, R20.reuse, R109, R4 ;  /* 0x0000006d14157224 */ /* 0x040fe400078e0204 */
[----:B------:R-:W-:-:S04]  /*2620*/  IMAD.WIDE.U32 R4, R20, R108, R6 ;  /* 0x0000006c14047225 */ /* 0x000fc800078e0006 */
[----:B------:R-:W-:Y:S01]  /*2630*/  IMAD.IADD R5, R5, 0x1, R21 ;  /* 0x0000000105057824 */ /* 0x000fe200078e0215 */
[----:B--2---:R-:W-:-:S04]  /*2640*/  LEA R10, P1, R4, R110, 0x2 ;  /* 0x0000006e040a7211 */ /* 0x004fc800078210ff */
[----:B------:R-:W-:-:S05]  /*2650*/  LEA.HI.X R11, R4, R111, R5, 0x2, P1 ;  /* 0x0000006f040b7211 */ /* 0x000fca00008f1405 */
[----:B------:R0:W2:Y:S01]  /*2660*/  @P2 LDG.E.LTC128B R18, desc[UR36][R10.64] ;  /* 0x000000240a122981 */ /* 0x0000a2000c1e1920 */
[----:B------:R-:W-:Y:S01]  /*2670*/  IMAD.WIDE.U32 R4, R20, R108, R12 ;  /* 0x0000006c14047225 */ /* 0x000fe200078e000c */
[----:B------:R-:W-:Y:S01]  /*2680*/  LEA R8, P3, R104, UR4, 0x2 ;  /* 0x0000000468087c11 */ /* 0x000fe2000f8610ff */
[----:B------:R-:W-:Y:S01]  /*2690*/  BSSY B1, `(.L_x_34) ;  /* 0x0000014000017945 */ /* 0x000fe20003800000 */
[----:B------:R-:W-:Y:S02]  /*26a0*/  IADD3 R14, P1, R92, R4, RZ ;  /* 0x000000045c0e7210 */ /* 0x000fe40007f3e0ff */
[----:B------:R-:W-:Y:S02]  /*26b0*/  LEA.HI.X R9, R104, UR5, R113, 0x2, P3 ;  /* 0x0000000568097c11 */ /* 0x000fe400098f1471 */
[----:B------:R-:W-:Y:S01]  /*26c0*/  IADD3.X R15, R93, R21, R5, P1, !PT ;  /* 0x000000155d0f7210 */ /* 0x000fe20000ffe405 */
[----:B0-----:R-:W-:Y:S01]  /*26d0*/  IMAD.SHL.U32 R10, R108, 0x8, RZ ;  /* 0x000000086c0a7824 */ /* 0x001fe200078e00ff */
[----:B------:R-:W-:-:S02]  /*26e0*/  ISETP.GT.AND P1, PT, R3, 0x1, PT ;  /* 0x000000010300780c */ /* 0x000fc40003f24270 */
[----:B------:R-:W-:Y:S01]  /*26f0*/  SHF.L.U64.HI R11, R108, 0x3, R109 ;  /* 0x000000036c0b7819 */ /* 0x000fe2000001026d */
[----:B------:R-:W-:Y:S01]  /*2700*/  IMAD.WIDE.U32 R14, R19, R106, R14 ;  /* 0x0000006a130e7225 */ /* 0x000fe200078e000e */
[----:B------:R-:W-:-:S03]  /*2710*/  ISETP.GT.AND P3, PT, R0, RZ, P1 ;  /* 0x000000ff0000720c */ /* 0x000fc60000f64270 */
[----:B------:R-:W-:Y:S01]  /*2720*/  IMAD.WIDE.U32 R10, R20, R108, R10 ;  /* 0x0000006c140a7225 */ /* 0x000fe200078e000a */
[----:B--2---:R-:W-:-:S05]  /*2730*/  LOP3.LUT R4, R18, 0xffffe000, RZ, 0xc0, !PT ;  /* 0xffffe00012047812 */ /* 0x004fca00078ec0ff */
[----:B------:R-:W-:Y:S01]  /*2740*/  FMUL R5, R4, R89 ;  /* 0x0000005904057220 */ /* 0x000fe20000400000 */
[----:B------:R-:W-:-:S03]  /*2750*/  LEA R4, P4, R14, R110, 0x2 ;  /* 0x0000006e0e047211 */ /* 0x000fc600078810ff */
[----:B------:R-:W-:Y:S01]  /*2760*/  FFMA R107, R24, R88, R5 ;  /* 0x00000058186b7223 */ /* 0x000fe20000000005 */
[----:B------:R-:W-:-:S04]  /*2770*/  IMAD.IADD R5, R105, 0x1, R15 ;  /* 0x0000000169057824 */ /* 0x000fc800078e020f */
[----:B------:R-:W-:Y:S02]  /*2780*/  F2FP.TF32.F32.PACK_B R107, R107 ;  /* 0x0000006bff6b723e */ /* 0x000fe400024050ff */
[----:B------:R-:W-:-:S03]  /*2790*/  LEA.HI.X R5, R14, R111, R5, 0x2, P4 ;  /* 0x0000006f0e057211 */ /* 0x000fc600020f1405 */
[----:B------:R0:W-:Y:S01]  /*27a0*/  @P2 STG.E desc[UR36][R8.64], R107 ;  /* 0x0000006b08002986 */ /* 0x0001e2000c101924 */
[----:B------:R-:W-:Y:S05]  /*27b0*/  @!P3 BRA `(.L_x_35) ;  /* 0x000000000004b947 */ /* 0x000fea0003800000 */
[----:B------:R1:W5:Y:S02]  /*27c0*/  LDG.E.LTC128B R18, desc[UR36][R4.64+0x4] ;  /* 0x0000042404127981 */ /* 0x000364000c1e1920 */
.L_x_35:
[----:B------:R-:W-:Y:S05]  /*27d0*/  BSYNC B1 ;  /* 0x0000000000017941 */ /* 0x000fea0003800000 */
.L_x_34:
[----:B-----5:R-:W-:Y:S01]  /*27e0*/  LOP3.LUT R14, R18, 0xffffe000, RZ, 0xc0, !PT ;  /* 0xffffe000120e7812 */ /* 0x020fe200078ec0ff */
[----:B------:R-:W-:Y:S01]  /*27f0*/  IMAD.IADD R21, R21, 0x1, R11 ;  /* 0x0000000115157824 */ /* 0x000fe200078e020b */
[----:B------:R-:W-:Y:S02]  /*2800*/  IADD3 R6, P2, R6, R10, RZ ;  /* 0x0000000a06067210 */ /* 0x000fe40007f5e0ff */
[----:B------:R-:W-:Y:S01]  /*2810*/  ISETP.GT.AND P0, PT, R0, 0x8, P0 ;  /* 0x000000080000780c */ /* 0x000fe20000704270 */
[----:B------:R-:W-:Y:S02]  /*2820*/  FMUL R14, R14, R89 ;  /* 0x000000590e0e7220 */ /* 0x000fe40000400000 */
[----:B------:R-:W-:Y:S02]  /*2830*/  IMAD.X R7, R21, 0x1, R7, P2 ;  /* 0x0000000115077824 */ /* 0x000fe400010e0607 */
[----:B------:R-:W-:Y:S01]  /*2840*/  FFMA R25, R25, R88, R14 ;  /* 0x0000005819197223 */ /* 0x000fe2000000000e */
[----:B------:R-:W-:-:S04]  /*2850*/  LEA R14, P2, R6, R110, 0x2 ;  /* 0x0000006e060e7211 */ /* 0x000fc800078410ff */
[----:B------:R-:W-:Y:S01]  /*2860*/  LEA.HI.X R15, R6, R111, R7, 0x2, P2 ;  /* 0x0000006f060f7211 */ /* 0x000fe200010f1407 */
[----:B------:R-:W-:Y:S01]  /*2870*/  @P3 IMAD.MOV.U32 R6, RZ, RZ, R8 ;  /* 0x000000ffff063224 */ /* 0x000fe200078e0008 */
[----:B------:R-:W-:Y:S01]  /*2880*/  F2FP.TF32.F32.PACK_B R25, R25 ;  /* 0x00000019ff19723e */ /* 0x000fe200024050ff */
[----:B------:R-:W-:-:S05]  /*2890*/  @P3 IMAD.MOV.U32 R7, RZ, RZ, R9 ;  /* 0x000000ffff073224 */ /* 0x000fca00078e0009 */
[----:B------:R2:W-:Y:S04]  /*28a0*/  @P3 STG.E desc[UR36][R6.64+0x4], R25 ;  /* 0x0000041906003986 */ /* 0x0005e8000c101924 */
[----:B------:R-:W3:Y:S01]  /*28b0*/  @P0 LDG.E.LTC128B R18, desc[UR36][R14.64] ;  /* 0x000000240e120981 */ /* 0x000ee2000c1e1920 */
[----:B------:R-:W-:Y:S01]  /*28c0*/  IADD3 R12, P2, P3, R92, R10, R12 ;  /* 0x0000000a5c0c7210 */ /* 0x000fe20007b5e00c */
[----:B------:R-:W-:Y:S01]  /*28d0*/  BSSY B1, `(.L_x_36) ;  /* 0x0000011000017945 */ /* 0x000fe20003800000 */
[----:B------:R-:W-:Y:S02]  /*28e0*/  ISETP.GT.AND P1, PT, R0, 0x8, P1 ;  /* 0x000000080000780c */ /* 0x000fe40000f24270 */
[----:B------:R-:W-:-:S03]  /*28f0*/  IADD3.X R13, R93, R21, R13, P2, P3 ;  /* 0x000000155d0d7210 */ /* 0x000fc600017e640d */
[----:B------:R-:W-:Y:S01]  /*2900*/  IMAD.WIDE.U32 R12, R19, R106, R12 ;  /* 0x0000006a130c7225 */ /* 0x000fe200078e000c */
[----:B------:R-:W-:-:S03]  /*2910*/  SHF.L.U64.HI R19, R94, 0x2, R95 ;  /* 0x000000025e137819 */ /* 0x000fc6000001025f */
[----:B------:R-:W-:Y:S01]  /*2920*/  IMAD.IADD R13, R105, 0x1, R13 ;  /* 0x00000001690d7824 */ /* 0x000fe200078e020d */
[----:B--2---:R-:W-:-:S04]  /*2930*/  LEA R6, P3, R12, R110, 0x2 ;  /* 0x0000006e0c067211 */ /* 0x004fc800078610ff */
[----:B------:R-:W-:Y:S02]  /*2940*/  LEA.HI.X R7, R12, R111, R13, 0x2, P3 ;  /* 0x0000006f0c077211 */ /* 0x000fe400018f140d */
[----:B---3--:R-:W-:-:S05]  /*2950*/  LOP3.LUT R10, R18, 0xffffe000, RZ, 0xc0, !PT ;  /* 0xffffe000120a7812 */ /* 0x008fca00078ec0ff */
[----:B------:R-:W-:Y:S01]  /*2960*/  FMUL R11, R10, R89 ;  /* 0x000000590a0b7220 */ /* 0x000fe20000400000 */
[----:B------:R-:W-:-:S03]  /*2970*/  LEA R10, P2, R94, R8, 0x2 ;  /* 0x000000085e0a7211 */ /* 0x000fc600078410ff */
[----:B------:R-:W-:Y:S02]  /*2980*/  FFMA R21, R26, R88, R11 ;  /* 0x000000581a157223 */ /* 0x000fe4000000000b */
[----:B------:R-:W-:-:S03]  /*2990*/  IMAD.X R11, R19, 0x1, R9, P2 ;  /* 0x00000001130b7824 */ /* 0x000fc600010e0609 */
[----:B------:R-:W-:-:S05]  /*29a0*/  F2FP.TF32.F32.PACK_B R21, R21 ;  /* 0x00000015ff15723e */ /* 0x000fca00024050ff */
[----:B------:R2:W-:Y:S01]  /*29b0*/  @P0 STG.E desc[UR36][R10.64], R21 ;  /* 0x000000150a000986 */ /* 0x0005e2000c101924 */
[----:B------:R-:W-:Y:S05]  /*29c0*/  @!P1 BRA `(.L_x_37) ;  /* 0x0000000000049947 */ /* 0x000fea0003800000 */
[----:B------:R3:W5:Y:S02]  /*29d0*/  LDG.E.LTC128B R18, desc[UR36][R6.64+0x4] ;  /* 0x0000042406127981 */ /* 0x000764000c1e1920 */
.L_x_37:
[----:B------:R-:W-:Y:S05]  /*29e0*/  BSYNC B1 ;  /* 0x0000000000017941 */ /* 0x000fea0003800000 */
.L_x_36:
[----:B-----5:R-:W-:Y:S01]  /*29f0*/  LOP3.LUT R12, R18, 0xffffe000, RZ, 0xc0, !PT ;  /* 0xffffe000120c7812 */ /* 0x020fe200078ec0ff */
[----:B------:R-:W-:Y:S01]  /*2a00*/  BSSY B1, `(.L_x_38) ;  /* 0x0000009000017945 */ /* 0x000fe20003800000 */
[----:B------:R-:W-:-:S03]  /*2a10*/  ISETP.GT.AND P0, PT, R3, 0x8, PT ;  /* 0x000000080300780c */ /* 0x000fc60003f04270 */
[----:B------:R-:W-:Y:S01]  /*2a20*/  FMUL R12, R12, R89 ;  /* 0x000000590c0c7220 */ /* 0x000fe20000400000 */
[----:B------:R-:W-:-:S03]  /*2a30*/  ISETP.GT.AND P2, PT, R0, RZ, P0 ;  /* 0x000000ff0000720c */ /* 0x000fc60000744270 */
[----:B------:R-:W-:-:S05]  /*2a40*/  FFMA R27, R27, R88, R12 ;  /* 0x000000581b1b7223 */ /* 0x000fca000000000c */
[----:B------:R-:W-:-:S05]  /*2a50*/  F2FP.TF32.F32.PACK_B R27, R27 ;  /* 0x0000001bff1b723e */ /* 0x000fca00024050ff */
[----:B------:R4:W-:Y:S01]  /*2a60*/  @P1 STG.E desc[UR36][R10.64+0x4], R27 ;  /* 0x0000041b0a001986 */ /* 0x0009e2000c101924 */
[----:B------:R-:W-:Y:S05]  /*2a70*/  @!P2 BRA `(.L_x_39) ;  /* 0x000000000004a947 */ /* 0x000fea0003800000 */
[----:B------:R0:W5:Y:S02]  /*2a80*/  LDG.E.LTC128B R18, desc[UR36][R4.64+0x20] ;  /* 0x0000202404127981 */ /* 0x000164000c1e1920 */
.L_x_39:
[----:B------:R-:W-:Y:S05]  /*2a90*/  BSYNC B1 ;  /* 0x0000000000017941 */ /* 0x000fea0003800000 */
.L_x_38:
        /* <DEDUP_REMOVED lines=10> */
.L_x_41:
[----:B------:R-:W-:Y:S05]  /*2b40*/  BSYNC B1 ;  /* 0x0000000000017941 */ /* 0x000fea0003800000 */
.L_x_40:
[----:B-----5:R-:W-:Y:S01]  /*2b50*/  LOP3.LUT R12, R18, 0xffffe000, RZ, 0xc0, !PT ;  /* 0xffffe000120c7812 */ /* 0x020fe200078ec0ff */
[----:B------:R-:W-:Y:S01]  /*2b60*/  BSSY B1, `(.L_x_42) ;  /* 0x0000008000017945 */ /* 0x000fe20003800000 */
[----:B------:R-:W-:-:S03]  /*2b70*/  ISETP.GT.AND P0, PT, R0, 0x8, P0 ;  /* 0x000000080000780c */ /* 0x000fc60000704270 */
[----:B------:R-:W-:-:S04]  /*2b80*/  FMUL R12, R12, R89 ;  /* 0x000000590c0c7220 */ /* 0x000fc80000400000 */
[----:B------:R-:W-:-:S05]  /*2b90*/  FFMA R29, R29, R88, R12 ;  /* 0x000000581d1d7223 */ /* 0x000fca000000000c */
[----:B------:R-:W-:-:S05]  /*2ba0*/  F2FP.TF32.F32.PACK_B R29, R29 ;  /* 0x0000001dff1d723e */ /* 0x000fca00024050ff */
[----:B------:R0:W-:Y:S01]  /*2bb0*/  @P3 STG.E desc[UR36][R8.64+0x24], R29 ;  /* 0x0000241d08003986 */ /* 0x0001e2000c101924 */
[----:B------:R-:W-:Y:S05]  /*2bc0*/  @!P0 BRA `(.L_x_43) ;  /* 0x0000000000048947 */ /* 0x000fea0003800000 */
[----:B------:R0:W5:Y:S02]  /*2bd0*/  LDG.E.LTC128B R18, desc[UR36][R6.64+0x20] ;  /* 0x0000202406127981 */ /* 0x000164000c1e1920 */
.L_x_43:
[----:B------:R-:W-:Y:S05]  /*2be0*/  BSYNC B1 ;  /* 0x0000000000017941 */ /* 0x000fea0003800000 */
.L_x_42:
[----:B-----5:R-:W-:Y:S01]  /*2bf0*/  LOP3.LUT R12, R18, 0xffffe000, RZ, 0xc0, !PT ;  /* 0xffffe000120c7812 */ /* 0x020fe200078ec0ff */
[----:B------:R-:W-:Y:S01]  /*2c00*/  BSSY B1, `(.L_x_44) ;  /* 0x0000008000017945 */ /* 0x000fe20003800000 */
[----:B------:R-:W-:-:S03]  /*2c10*/  ISETP.GT.AND P1, PT, R0, 0x8, P1 ;  /* 0x000000080000780c */ /* 0x000fc60000f24270 */
[----:B0-----:R-:W-:-:S04]  /*2c20*/  FMUL R13, R12, R89 ;  /* 0x000000590c0d7220 */ /* 0x001fc80000400000 */
[----:B------:R-:W-:-:S05]  /*2c30*/  FFMA R13, R30, R88, R13 ;  /* 0x000000581e0d7223 */ /* 0x000fca000000000d */
[----:B------:R-:W-:-:S05]  /*2c40*/  F2FP.TF32.F32.PACK_B R13, R13 ;  /* 0x0000000dff0d723e */ /* 0x000fca00024050ff */
[----:B------:R0:W-:Y:S01]  /*2c50*/  @P0 STG.E desc[UR36][R10.64+0x20], R13 ;  /* 0x0000200d0a000986 */ /* 0x0001e2000c101924 */
[----:B------:R-:W-:Y:S05]  /*2c60*/  @!P1 BRA `(.L_x_45) ;  /* 0x0000000000049947 */ /* 0x000fea0003800000 */
[----:B------:R0:W5:Y:S02]  /*2c70*/  LDG.E.LTC128B R18, desc[UR36][R6.64+0x24] ;  /* 0x0000242406127981 */ /* 0x000164000c1e1920 */
.L_x_45:
[----:B------:R-:W-:Y:S05]  /*2c80*/  BSYNC B1 ;  /* 0x0000000000017941 */ /* 0x000fea0003800000 */
.L_x_44:
        /* <DEDUP_REMOVED lines=10> */
.L_x_47:
[----:B------:R-:W-:Y:S05]  /*2d30*/  BSYNC B1 ;  /* 0x0000000000017941 */ /* 0x000fea0003800000 */
.L_x_46:
[----:B-----5:R-:W-:Y:S01]  /*2d40*/  LOP3.LUT R12, R18, 0xffffe000, RZ, 0xc0, !PT ;  /* 0xffffe000120c7812 */ /* 0x020fe200078ec0ff */
[----:B------:R-:W-:Y:S01]  /*2d50*/  BSSY B1, `(.L_x_48) ;  /* 0x0000009000017945 */ /* 0x000fe20003800000 */
[----:B------:R-:W-:-:S03]  /*2d60*/  ISETP.GT.AND P1, PT, R3, 0x11, PT ;  /* 0x000000110300780c */ /* 0x000fc60003f24270 */
[----:B0-----:R-:W-:Y:S01]  /*2d70*/  FMUL R13, R12, R89 ;  /* 0x000000590c0d7220 */ /* 0x001fe20000400000 */
[----:B------:R-:W-:-:S03]  /*2d80*/  ISETP.GT.AND P3, PT, R0, RZ, P1 ;  /* 0x000000ff0000720c */ /* 0x000fc60000f64270 */
[----:B------:R-:W-:-:S05]  /*2d90*/  FFMA R13, R32, R88, R13 ;  /* 0x00000058200d7223 */ /* 0x000fca000000000d */
[----:B------:R-:W-:-:S05]  /*2da0*/  F2FP.TF32.F32.PACK_B R13, R13 ;  /* 0x0000000dff0d723e */ /* 0x000fca00024050ff */
[----:B------:R0:W-:Y:S01]  /*2db0*/  @P2 STG.E desc[UR36][R8.64+0x40], R13 ;  /* 0x0000400d08002986 */ /* 0x0001e2000c101924 */
[----:B------:R-:W-:Y:S05]  /*2dc0*/  @!P3 BRA `(.L_x_49) ;  /* 0x000000000004b947 */ /* 0x000fea0003800000 */
[----:B------:R0:W5:Y:S02]  /*2dd0*/  LDG.E.LTC128B R18, desc[UR36][R4.64+0x44] ;  /* 0x0000442404127981 */ /* 0x000164000c1e1920 */
.L_x_49:
[----:B------:R-:W-:Y:S05]  /*2de0*/  BSYNC B1 ;  /* 0x0000000000017941 */ /* 0x000fea0003800000 */
.L_x_48:
        /* <DEDUP_REMOVED lines=9> */
.L_x_51:
[----:B------:R-:W-:Y:S05]  /*2e80*/  BSYNC B1 ;  /* 0x0000000000017941 */ /* 0x000fea0003800000 */
.L_x_50:
        /* <DEDUP_REMOVED lines=9> */
.L_x_53:
[----:B------:R-:W-:Y:S05]  /*2f20*/  BSYNC B1 ;  /* 0x0000000000017941 */ /* 0x000fea0003800000 */
.L_x_52:
        /* <DEDUP_REMOVED lines=10> */
.L_x_55:
[----:B------:R-:W-:Y:S05]  /*2fd0*/  BSYNC B1 ;  /* 0x0000000000017941 */ /* 0x000fea0003800000 */
.L_x_54:
        /* <DEDUP_REMOVED lines=10> */
.L_x_57:
[----:B------:R-:W-:Y:S05]  /*3080*/  BSYNC B1 ;  /* 0x0000000000017941 */ /* 0x000fea0003800000 */
.L_x_56:
        /* <DEDUP_REMOVED lines=9> */
.L_x_59:
[----:B------:R-:W-:Y:S05]  /*3120*/  BSYNC B1 ;  /* 0x0000000000017941 */ /* 0x000fea0003800000 */
.L_x_58:
        /* <DEDUP_REMOVED lines=9> */
.L_x_61:
[----:B------:R-:W-:Y:S05]  /*31c0*/  BSYNC B1 ;  /* 0x0000000000017941 */ /* 0x000fea0003800000 */
.L_x_60:
        /* <DEDUP_REMOVED lines=10> */
.L_x_63:
[----:B------:R-:W-:Y:S05]  /*3270*/  BSYNC B1 ;  /* 0x0000000000017941 */ /* 0x000fea0003800000 */
.L_x_62:
        /* <DEDUP_REMOVED lines=10> */
.L_x_65:
[----:B------:R-:W-:Y:S05]  /*3320*/  BSYNC B1 ;  /* 0x0000000000017941 */ /* 0x000fea0003800000 */
.L_x_64:
        /* <DEDUP_REMOVED lines=9> */
.L_x_67:
[----:B------:R-:W-:Y:S05]  /*33c0*/  BSYNC B1 ;  /* 0x0000000000017941 */ /* 0x000fea0003800000 */
.L_x_66:
        /* <DEDUP_REMOVED lines=9> */
.L_x_69:
[----:B------:R-:W-:Y:S05]  /*3460*/  BSYNC B1 ;  /* 0x0000000000017941 */ /* 0x000fea0003800000 */
.L_x_68:
        /* <DEDUP_REMOVED lines=10> */
.L_x_71:
[----:B------:R-:W-:Y:S05]  /*3510*/  BSYNC B1 ;  /* 0x0000000000017941 */ /* 0x000fea0003800000 */
.L_x_70:
        /* <DEDUP_REMOVED lines=10> */
.L_x_73:
[----:B------:R-:W-:Y:S05]  /*35c0*/  BSYNC B1 ;  /* 0x0000000000017941 */ /* 0x000fea0003800000 */
.L_x_72:
        /* <DEDUP_REMOVED lines=9> */
.L_x_75:
[----:B------:R-:W-:Y:S05]  /*3660*/  BSYNC B1 ;  /* 0x0000000000017941 */ /* 0x000fea0003800000 */
.L_x_74:
        /* <DEDUP_REMOVED lines=9> */
.L_x_77:
[----:B------:R-:W-:Y:S05]  /*3700*/  BSYNC B1 ;  /* 0x0000000000017941 */ /* 0x000fea0003800000 */
.L_x_76:
        /* <DEDUP_REMOVED lines=10> */
.L_x_79:
[----:B------:R-:W-:Y:S05]  /*37b0*/  BSYNC B1 ;  /* 0x0000000000017941 */ /* 0x000fea0003800000 */
.L_x_78:
        /* <DEDUP_REMOVED lines=10> */
.L_x_81:
[----:B------:R-:W-:Y:S05]  /*3860*/  BSYNC B1 ;  /* 0x0000000000017941 */ /* 0x000fea0003800000 */
.L_x_80:
        /* <DEDUP_REMOVED lines=9> */
.L_x_83:
[----:B------:R-:W-:Y:S05]  /*3900*/  BSYNC B1 ;  /* 0x0000000000017941 */ /* 0x000fea0003800000 */
.L_x_82:
        /* <DEDUP_REMOVED lines=9> */
.L_x_85:
[----:B------:R-:W-:Y:S05]  /*39a0*/  BSYNC B1 ;  /* 0x0000000000017941 */ /* 0x000fea0003800000 */
.L_x_84:
        /* <DEDUP_REMOVED lines=10> */
.L_x_87:
[----:B------:R-:W-:Y:S05]  /*3a50*/  BSYNC B1 ;  /* 0x0000000000017941 */ /* 0x000fea0003800000 */
.L_x_86:
        /* <DEDUP_REMOVED lines=10> */
.L_x_89:
[----:B------:R-:W-:Y:S05]  /*3b00*/  BSYNC B1 ;  /* 0x0000000000017941 */ /* 0x000fea0003800000 */
.L_x_88:
        /* <DEDUP_REMOVED lines=9> */
.L_x_91:
[----:B------:R-:W-:Y:S05]  /*3ba0*/  BSYNC B1 ;  /* 0x0000000000017941 */ /* 0x000fea0003800000 */
.L_x_90:
        /* <DEDUP_REMOVED lines=9> */
.L_x_93:
[----:B------:R-:W-:Y:S05]  /*3c40*/  BSYNC B1 ;  /* 0x0000000000017941 */ /* 0x000fea0003800000 */
.L_x_92:
        /* <DEDUP_REMOVED lines=10> */
.L_x_95:
[----:B------:R-:W-:Y:S05]  /*3cf0*/  BSYNC B1 ;  /* 0x0000000000017941 */ /* 0x000fea0003800000 */
.L_x_94:
        /* <DEDUP_REMOVED lines=10> */
.L_x_97:
[----:B------:R-:W-:Y:S05]  /*3da0*/  BSYNC B1 ;  /* 0x0000000000017941 */ /* 0x000fea0003800000 */
.L_x_96:
        /* <DEDUP_REMOVED lines=9> */
.L_x_99:
[----:B------:R-:W-:Y:S05]  /*3e40*/  BSYNC B1 ;  /* 0x0000000000017941 */ /* 0x000fea0003800000 */
.L_x_98:
        /* <DEDUP_REMOVED lines=9> */
.L_x_101:
[----:B------:R-:W-:Y:S05]  /*3ee0*/  BSYNC B1 ;  /* 0x0000000000017941 */ /* 0x000fea0003800000 */
.L_x_100:
        /* <DEDUP_REMOVED lines=10> */
.L_x_103:
[----:B------:R-:W-:Y:S05]  /*3f90*/  BSYNC B1 ;  /* 0x0000000000017941 */ /* 0x000fea0003800000 */
.L_x_102:
        /* <DEDUP_REMOVED lines=10> */
.L_x_105:
[----:B------:R-:W-:Y:S05]  /*4040*/  BSYNC B1 ;  /* 0x0000000000017941 */ /* 0x000fea0003800000 */
.L_x_104:
        /* <DEDUP_REMOVED lines=9> */
.L_x_107:
[----:B------:R-:W-:Y:S05]  /*40e0*/  BSYNC B1 ;  /* 0x0000000000017941 */ /* 0x000fea0003800000 */
.L_x_106:
        /* <DEDUP_REMOVED lines=9> */
.L_x_109:
[----:B------:R-:W-:Y:S05]  /*4180*/  BSYNC B1 ;  /* 0x0000000000017941 */ /* 0x000fea0003800000 */
.L_x_108:
        /* <DEDUP_REMOVED lines=10> */
.L_x_111:
[----:B------:R-:W-:Y:S05]  /*4230*/  BSYNC B1 ;  /* 0x0000000000017941 */ /* 0x000fea0003800000 */
.L_x_110:
        /* <DEDUP_REMOVED lines=10> */
.L_x_113:
[----:B------:R-:W-:Y:S05]  /*42e0*/  BSYNC B1 ;  /* 0x0000000000017941 */ /* 0x000fea0003800000 */
.L_x_112:
        /* <DEDUP_REMOVED lines=9> */
.L_x_115:
[----:B------:R-:W-:Y:S05]  /*4380*/  BSYNC B1 ;  /* 0x0000000000017941 */ /* 0x000fea0003800000 */
.L_x_114:
        /* <DEDUP_REMOVED lines=9> */
.L_x_117:
[----:B------:R-:W-:Y:S05]  /*4420*/  BSYNC B1 ;  /* 0x0000000000017941 */ /* 0x000fea0003800000 */
.L_x_116:
        /* <DEDUP_REMOVED lines=10> */
.L_x_119:
[----:B------:R-:W-:Y:S05]  /*44d0*/  BSYNC B1 ;  /* 0x0000000000017941 */ /* 0x000fea0003800000 */
.L_x_118:
        /* <DEDUP_REMOVED lines=10> */
.L_x_121:
[----:B------:R-:W-:Y:S05]  /*4580*/  BSYNC B1 ;  /* 0x0000000000017941 */ /* 0x000fea0003800000 */
.L_x_120:
        /* <DEDUP_REMOVED lines=9> */
.L_x_123:
[----:B------:R-:W-:Y:S05]  /*4620*/  BSYNC B1 ;  /* 0x0000000000017941 */ /* 0x000fea0003800000 */
.L_x_122:
        /* <DEDUP_REMOVED lines=9> */
.L_x_125:
[----:B------:R-:W-:Y:S05]  /*46c0*/  BSYNC B1 ;  /* 0x0000000000017941 */ /* 0x000fea0003800000 */
.L_x_124:
        /* <DEDUP_REMOVED lines=10> */
.L_x_127:
[----:B------:R-:W-:Y:S05]  /*4770*/  BSYNC B1 ;  /* 0x0000000000017941 */ /* 0x000fea0003800000 */
.L_x_126:
        /* <DEDUP_REMOVED lines=10> */
.L_x_129:
[----:B------:R-:W-:Y:S05]  /*4820*/  BSYNC B1 ;  /* 0x0000000000017941 */ /* 0x000fea0003800000 */
.L_x_128:
        /* <DEDUP_REMOVED lines=9> */
.L_x_131:
[----:B------:R-:W-:Y:S05]  /*48c0*/  BSYNC B1 ;  /* 0x0000000000017941 */ /* 0x000fea0003800000 */
.L_x_130:
        /* <DEDUP_REMOVED lines=9> */
.L_x_133:
[----:B------:R-:W-:Y:S05]  /*4960*/  BSYNC B1 ;  /* 0x0000000000017941 */ /* 0x000fea0003800000 */
.L_x_132:
        /* <DEDUP_REMOVED lines=10> */
.L_x_135:
[----:B------:R-:W-:Y:S05]  /*4a10*/  BSYNC B1 ;  /* 0x0000000000017941 */ /* 0x000fea0003800000 */
.L_x_134:
        /* <DEDUP_REMOVED lines=10> */
.L_x_137:
[----:B------:R-:W-:Y:S05]  /*4ac0*/  BSYNC B1 ;  /* 0x0000000000017941 */ /* 0x000fea0003800000 */
.L_x_136:
        /* <DEDUP_REMOVED lines=9> */
.L_x_139:
[----:B------:R-:W-:Y:S05]  /*4b60*/  BSYNC B1 ;  /* 0x0000000000017941 */ /* 0x000fea0003800000 */
.L_x_138:
        /* <DEDUP_REMOVED lines=9> */
.L_x_141:
[----:B------:R-:W-:Y:S05]  /*4c00*/  BSYNC B1 ;  /* 0x0000000000017941 */ /* 0x000fea0003800000 */
.L_x_140:
        /* <DEDUP_REMOVED lines=10> */
.L_x_143:
[----:B------:R-:W-:Y:S05]  /*4cb0*/  BSYNC B1 ;  /* 0x0000000000017941 */ /* 0x000fea0003800000 */
.L_x_142:
        /* <DEDUP_REMOVED lines=10> */
.L_x_145:
[----:B------:R-:W-:Y:S05]  /*4d60*/  BSYNC B1 ;  /* 0x0000000000017941 */ /* 0x000fea0003800000 */
.L_x_144:
        /* <DEDUP_REMOVED lines=9> */
.L_x_147:
[----:B------:R-:W-:Y:S05]  /*4e00*/  BSYNC B1 ;  /* 0x0000000000017941 */ /* 0x000fea0003800000 */
.L_x_146:
        /* <DEDUP_REMOVED lines=9> */
.L_x_149:
[----:B------:R-:W-:Y:S05]  /*4ea0*/  BSYNC B1 ;  /* 0x0000000000017941 */ /* 0x000fea0003800000 */
.L_x_148:
        /* <DEDUP_REMOVED lines=10> */
.L_x_151:
[----:B------:R-:W-:Y:S05]  /*4f50*/  BSYNC B1 ;  /* 0x0000000000017941 */ /* 0x000fea0003800000 */
.L_x_150:
        /* <DEDUP_REMOVED lines=10> */
.L_x_153:
[----:B------:R-:W-:Y:S05]  /*5000*/  BSYNC B1 ;  /* 0x0000000000017941 */ /* 0x000fea0003800000 */
.L_x_152:
[----:B01---5:R-:W-:Y:S01]  /*5010*/  LOP3.LUT R4, R18, 0xffffe000, RZ, 0xc0, !PT ;  /* 0xffffe00012047812 */ /* 0x023fe200078ec0ff */
        /* <DEDUP_REMOVED lines=8> */
.L_x_155:
[----:B------:R-:W-:Y:S05]  /*50a0*/  BSYNC B1 ;  /* 0x0000000000017941 */ /* 0x000fea0003800000 */
.L_x_154:
[----:B-----5:R-:W-:Y:S01]  /*50b0*/  LOP3.LUT R4, R18, 0xffffe000, RZ, 0xc0, !PT ;  /* 0xffffe00012047812 */ /* 0x020fe200078ec0ff */
[----:B------:R-:W-:Y:S01]  /*50c0*/  @P0 IMAD.MOV.U32 R5, RZ, RZ, R11 ;  /* 0x000000ffff050224 */ /* 0x000fe200078e000b */
[----:B------:R-:W-:Y:S01]  /*50d0*/  ISETP.GT.AND P1, PT, R0, 0x8, P1 ;  /* 0x000000080000780c */ /* 0x000fe20000f24270 */
[----:B------:R-:W-:Y:S02]  /*50e0*/  BSSY B1, `(.L_x_156) ;  /* 0x0000008000017945 */ /* 0x000fe40003800000 */
[----:B------:R-:W-:Y:S01]  /*50f0*/  FMUL R3, R4, R89 ;  /* 0x0000005904037220 */ /* 0x000fe20000400000 */
[----:B------:R-:W-:-:S03]  /*5100*/  @P0 IMAD.MOV.U32 R4, RZ, RZ, R10 ;  /* 0x000000ffff040224 */ /* 0x000fc600078e000a */
[----:B------:R-:W-:-:S05]  /*5110*/  FFMA R3, R86, R88, R3 ;  /* 0x0000005856037223 */ /* 0x000fca0000000003 */
[----:B------:R-:W-:-:S05]  /*5120*/  F2FP.TF32.F32.PACK_B R3, R3 ;  /* 0x00000003ff03723e */ /* 0x000fca00024050ff */
[----:B------:R0:W-:Y:S01]  /*5130*/  @P0 STG.E desc[UR36][R4.64+0x1e0], R3 ;  /* 0x0001e00304000986 */ /* 0x0001e2000c101924 */
[----:B------:R-:W-:Y:S05]  /*5140*/  @!P1 BRA `(.L_x_157) ;  /* 0x0000000000049947 */ /* 0x000fea0003800000 */
[----:B------:R0:W5:Y:S02]  /*5150*/  LDG.E.LTC128B R18, desc[UR36][R6.64+0x1e4] ;  /* 0x0001e42406127981 */ /* 0x000164000c1e1920 */
.L_x_157:
[----:B------:R-:W-:Y:S05]  /*5160*/  BSYNC B1 ;  /* 0x0000000000017941 */ /* 0x000fea0003800000 */
.L_x_156:
[----:B------:R-:W-:Y:S05]  /*5170*/  @!P1 BRA `(.L_x_158) ;  /* 0x0000001000b09947 */ /* 0x000fea0003800000 */
[----:B-----5:R-:W-:-:S05]  /*5180*/  LOP3.LUT R18, R18, 0xffffe000, RZ, 0xc0, !PT ;  /* 0xffffe00012127812 */ /* 0x020fca00078ec0ff */
[----:B------:R-:W-:-:S04]  /*5190*/  FMUL R18, R18, R89 ;  /* 0x0000005912127220 */ /* 0x000fc80000400000 */
[----:B------:R-:W-:-:S05]  /*51a0*/  FFMA R87, R87, R88, R18 ;  /* 0x0000005857577223 */ /* 0x000fca0000000012 */
[----:B------:R-:W-:-:S05]  /*51b0*/  F2FP.TF32.F32.PACK_B R87, R87 ;  /* 0x00000057ff57723e */ /* 0x000fca00024050ff */
[----:B------:R0:W-:Y:S01]  /*51c0*/  STG.E desc[UR36][R10.64+0x1e4], R87 ;  /* 0x0001e4570a007986 */ /* 0x0001e2000c101924 */
[----:B------:R-:W-:Y:S05]  /*51d0*/  BRA `(.L_x_158) ;  /* 0x0000001000987947 */ /* 0x000fea0003800000 */
.L_x_33:
[----:B------:R-:W-:Y:S01]  /*51e0*/  ISETP.GT.AND P4, PT, R3, 0x1, PT ;  /* 0x000000010300780c */ /* 0x000fe20003f84270 */
[----:B------:R-:W-:Y:S01]  /*51f0*/  ULDC.64 UR4, c[0x0][0x5c0] ;  /* 0x0001700000047ab9 */ /* 0x000fe20000000a00 */
[-C--:B------:R-:W-:Y:S01]  /*5200*/  FMUL R9, R24, R88.reuse ;  /* 0x0000005818097220 */ /* 0x080fe20000400000 */
[----:B------:R-:W-:Y:S01]  /*5210*/  LEA R4, P3, R104, UR4, 0x2 ;  /* 0x0000000468047c11 */ /* 0x000fe2000f8610ff */
[-C--:B------:R-:W-:Y:S01]  /*5220*/  FMUL R25, R25, R88.reuse ;  /* 0x0000005819197220 */ /* 0x080fe20000400000 */
[----:B------:R-:W-:Y:S01]  /*5230*/  ISETP.GT.AND P1, PT, R0, RZ, P4 ;  /* 0x000000ff0000720c */ /* 0x000fe20002724270 */
[-C--:B------:R-:W-:Y:S01]  /*5240*/  FMUL R11, R26, R88.reuse ;  /* 0x000000581a0b7220 */ /* 0x080fe20000400000 */
[----:B------:R-:W-:Y:S01]  /*5250*/  LEA.HI.X R5, R104, UR5, R113, 0x2, P3 ;  /* 0x0000000568057c11 */ /* 0x000fe200098f1471 */
[-C--:B------:R-:W-:Y:S01]  /*5260*/  FMUL R27, R27, R88.reuse ;  /* 0x000000581b1b7220 */ /* 0x080fe20000400000 */
[----:B------:R-:W-:Y:S01]  /*5270*/  F2FP.TF32.F32.PACK_B R9, R9 ;  /* 0x00000009ff09723e */ /* 0x000fe200024050ff */
[-C--:B------:R-:W-:Y:S01]  /*5280*/  FMUL R29, R29, R88.reuse ;  /* 0x000000581d1d7220 */ /* 0x080fe20000400000 */
[----:B------:R-:W-:Y:S01]  /*5290*/  F2FP.TF32.F32.PACK_B R25, R25 ;  /* 0x00000019ff19723e */ /* 0x000fe200024050ff */
[----:B------:R-:W-:Y:S01]  /*52a0*/  FMUL R31, R31, R88 ;  /* 0x000000581f1f7220 */ /* 0x000fe20000400000 */
[C---:B------:R-:W-:Y:S01]  /*52b0*/  SHF.L.U64.HI R7, R94.reuse, 0x2, R95 ;  /* 0x000000025e077819 */ /* 0x040fe2000001025f */
[----:B------:R0:W-:Y:S01]  /*52c0*/  @P2 STG.E desc[UR36][R4.64], R9 ;  /* 0x0000000904002986 */ /* 0x0001e2000c101924 */
[----:B------:R-:W-:Y:S01]  /*52d0*/  LEA R6, P3, R94, R4, 0x2 ;  /* 0x000000045e067211 */ /* 0x000fe200078610ff */
[-C--:B------:R-:W-:Y:S01]  /*52e0*/  FMUL R13, R32, R88.reuse ;  /* 0x00000058200d7220 */ /* 0x080fe20000400000 */
[C---:B------:R-:W-:Y:S01]  /*52f0*/  ISETP.GT.AND P2, PT, R3.reuse, 0x8, PT ;  /* 0x000000080300780c */ /* 0x040fe20003f44270 */
[----:B------:R-:W-:Y:S01]  /*5300*/  @P1 STG.E desc[UR36][R4.64+0x4], R25 ;  /* 0x0000041904001986 */ /* 0x000fe2000c101924 */
[----:B------:R-:W-:Y:S01]  /*5310*/  ISETP.GT.AND P1, PT, R3, 0x9, PT ;  /* 0x000000090300780c */ /* 0x000fe20003f24270 */
[----:B------:R-:W-:Y:S01]  /*5320*/  IMAD.X R7, R7, 0x1, R5, P3 ;  /* 0x0000000107077824 */ /* 0x000fe200018e0605 */
[C---:B------:R-:W-:Y:S01]  /*5330*/  ISETP.GT.AND P0, PT, R0.reuse, 0x8, P0 ;  /* 0x000000080000780c */ /* 0x040fe20000704270 */
[-C--:B------:R-:W-:Y:S01]  /*5340*/  FMUL R33, R33, R88.reuse ;  /* 0x0000005821217220 */ /* 0x080fe20000400000 */
[C---:B------:R-:W-:Y:S01]  /*5350*/  ISETP.GT.AND P4, PT, R0.reuse, 0x8, P4 ;  /* 0x000000080000780c */ /* 0x040fe20002784270 */
[-C--:B------:R-:W-:Y:S01]  /*5360*/  FMUL R35, R35, R88.reuse ;  /* 0x0000005823237220 */ /* 0x080fe20000400000 */
[----:B------:R-:W-:Y:S01]  /*5370*/  ISETP.GT.AND P5, PT, R0, RZ, P2 ;  /* 0x000000ff0000720c */ /* 0x000fe200017a4270 */
[-C--:B0-----:R-:W-:Y:S01]  /*5380*/  FMUL R9, R28, R88.reuse ;  /* 0x000000581c097220 */ /* 0x081fe20000400000 */
[C---:B------:R-:W-:Y:S01]  /*5390*/  ISETP.GT.AND P3, PT, R0.reuse, RZ, P1 ;  /* 0x000000ff0000720c */ /* 0x040fe20000f64270 */
[-C--:B------:R-:W-:Y:S01]  /*53a0*/  FMUL R37, R37, R88.reuse ;  /* 0x0000005825257220 */ /* 0x080fe20000400000 */
[----:B------:R-:W-:Y:S01]  /*53b0*/  F2FP.TF32.F32.PACK_B R11, R11 ;  /* 0x0000000bff0b723e */ /* 0x000fe200024050ff */
[-C--:B------:R-:W-:Y:S01]  /*53c0*/  FMUL R39, R39, R88.reuse ;  /* 0x0000005827277220 */ /* 0x080fe20000400000 */
[----:B------:R-:W-:Y:S01]  /*53d0*/  F2FP.TF32.F32.PACK_B R27, R27 ;  /* 0x0000001bff1b723e */ /* 0x000fe200024050ff */
[-C--:B------:R-:W-:Y:S01]  /*53e0*/  FMUL R41, R41, R88.reuse ;  /* 0x0000005829297220 */ /* 0x080fe20000400000 */
[----:B------:R-:W-:Y:S01]  /*53f0*/  F2FP.TF32.F32.PACK_B R9, R9 ;  /* 0x00000009ff09723e */ /* 0x000fe200024050ff */
[----:B------:R0:W-:Y:S01]  /*5400*/  @P0 STG.E desc[UR36][R6.64], R11 ;  /* 0x0000000b06000986 */ /* 0x0001e2000c101924 */
[----:B------:R-:W-:Y:S01]  /*5410*/  F2FP.TF32.F32.PACK_B R29, R29 ;  /* 0x0000001dff1d723e */ /* 0x000fe200024050ff */
[-C--:B------:R-:W-:Y:S01]  /*5420*/  FMUL R43, R43, R88.reuse ;  /* 0x000000582b2b7220 */ /* 0x080fe20000400000 */
[----:B------:R-:W-:Y:S01]  /*5430*/  ISETP.GT.AND P0, PT, R3, 0x10, PT ;  /* 0x000000100300780c */ /* 0x000fe20003f04270 */
[----:B------:R-:W-:Y:S01]  /*5440*/  @P4 STG.E desc[UR36][R6.64+0x4], R27 ;  /* 0x0000041b06004986 */ /* 0x000fe2000c101924 */
[C---:B------:R-:W-:Y:S01]  /*5450*/  ISETP.GT.AND P2, PT, R0.reuse, 0x8, P2 ;  /* 0x000000080000780c */ /* 0x040fe20001744270 */
[-C--:B------:R-:W-:Y:S01]  /*5460*/  FMUL R45, R45, R88.reuse ;  /* 0x000000582d2d7220 */ /* 0x080fe20000400000 */
[C---:B------:R-:W-:Y:S01]  /*5470*/  ISETP.GT.AND P1, PT, R0.reuse, 0x8, P1 ;  /* 0x000000080000780c */ /* 0x040fe20000f24270 */
[----:B------:R1:W-:Y:S01]  /*5480*/  @P5 STG.E desc[UR36][R4.64+0x20], R9 ;  /* 0x0000200904005986 */ /* 0x0003e2000c101924 */
[----:B------:R-:W-:Y:S01]  /*5490*/  ISETP.GT.AND P5, PT, R0, RZ, P0 ;  /* 0x000000ff0000720c */ /* 0x000fe200007a4270 */
[-C--:B------:R-:W-:Y:S01]  /*54a0*/  FMUL R47, R47, R88.reuse ;  /* 0x000000582f2f7220 */ /* 0x080fe20000400000 */
[----:B------:R-:W-:Y:S01]  /*54b0*/  F2FP.TF32.F32.PACK_B R31, R31 ;  /* 0x0000001fff1f723e */ /* 0x000fe200024050ff */
[----:B------:R-:W-:Y:S01]  /*54c0*/  @P3 STG.E desc[UR36][R4.64+0x24], R29 ;  /* 0x0000241d04003986 */ /* 0x000fe2000c101924 */
[----:B------:R-:W-:Y:S01]  /*54d0*/  ISETP.GT.AND P3, PT, R3, 0x11, PT ;  /* 0x000000110300780c */ /* 0x000fe20003f64270 */
[-C--:B0-----:R-:W-:Y:S01]  /*54e0*/  FMUL R11, R30, R88.reuse ;  /* 0x000000581e0b7220 */ /* 0x081fe20000400000 */
[----:B------:R-:W-:Y:S01]  /*54f0*/  F2FP.TF32.F32.PACK_B R13, R13 ;  /* 0x0000000dff0d723e */ /* 0x000fe200024050ff */
[-C--:B------:R-:W-:Y:S01]  /*5500*/  FMUL R49, R49, R88.reuse ;  /* 0x0000005831317220 */ /* 0x080fe20000400000 */
[----:B------:R-:W-:Y:S01]  /*5510*/  ISETP.GT.AND P4, PT, R0, RZ, P3 ;  /* 0x000000ff0000720c */ /* 0x000fe20001f84270 */
[-C--:B------:R-:W-:Y:S01]  /*5520*/  FMUL R51, R51, R88.reuse ;  /* 0x0000005833337220 */ /* 0x080fe20000400000 */
[----:B------:R-:W-:Y:S01]  /*5530*/  F2FP.TF32.F32.PACK_B R11, R11 ;  /* 0x0000000bff0b723e */ /* 0x000fe200024050ff */
[-C--:B-1----:R-:W-:Y:S01]  /*5540*/  FMUL R9, R34, R88.reuse ;  /* 0x0000005822097220 */ /* 0x082fe20000400000 */
[----:B------:R-:W-:Y:S01]  /*5550*/  F2FP.TF32.F32.PACK_B R33, R33 ;  /* 0x00000021ff21723e */ /* 0x000fe200024050ff */
[-C--:B------:R-:W-:Y:S01]  /*5560*/  FMUL R53, R53, R88.reuse ;  /* 0x0000005835357220 */ /* 0x080fe20000400000 */
[C---:B------:R-:W-:Y:S01]  /*5570*/  ISETP.GT.AND P0, PT, R0.reuse, 0x8, P0 ;  /* 0x000000080000780c */ /* 0x040fe20000704270 */
[----:B------:R0:W-:Y:S01]  /*5580*/  @P2 STG.E desc[UR36][R6.64+0x20], R11 ;  /* 0x0000200b06002986 */ /* 0x0001e2000c101924 */
[----:B------:R-:W-:Y:S01]  /*5590*/  ISETP.GT.AND P2, PT, R3, 0x19, PT ;  /* 0x000000190300780c */ /* 0x000fe20003f44270 */
[-C--:B------:R-:W-:Y:S01]  /*55a0*/  FMUL R55, R55, R88.reuse ;  /* 0x0000005837377220 */ /* 0x080fe20000400000 */
[----:B------:R-:W-:Y:S01]  /*55b0*/  F2FP.TF32.F32.PACK_B R9, R9 ;  /* 0x00000009ff09723e */ /* 0x000fe200024050ff */
[----:B------:R-:W-:Y:S01]  /*55c0*/  @P1 STG.E desc[UR36][R6.64+0x24], R31 ;  /* 0x0000241f06001986 */ /* 0x000fe2000c101924 */
[----:B------:R-:W-:Y:S01]  /*55d0*/  ISETP.GT.AND P1, PT, R3, 0x18, PT ;  /* 0x000000180300780c */ /* 0x000fe20003f24270 */
[-C--:B------:R-:W-:Y:S01]  /*55e0*/  FMUL R57, R57, R88.reuse ;  /* 0x0000005839397220 */ /* 0x080fe20000400000 */
[----:B------:R-:W-:Y:S01]  /*55f0*/  F2FP.TF32.F32.PACK_B R35, R35 ;  /* 0x00000023ff23723e */ /* 0x000fe200024050ff */
[----:B------:R1:W-:Y:S01]  /*5600*/  @P5 STG.E desc[UR36][R4.64+0x40], R13 ;  /* 0x0000400d04005986 */ /* 0x0003e2000c101924 */
[C---:B------:R-:W-:Y:S01]  /*5610*/  ISETP.GT.AND P5, PT, R0.reuse, RZ, P1 ;  /* 0x000000ff0000720c */ /* 0x040fe20000fa4270 */
[-C--:B------:R-:W-:Y:S01]  /*5620*/  FMUL R59, R59, R88.reuse ;  /* 0x000000583b3b7220 */ /* 0x080fe20000400000 */
[----:B------:R-:W-:Y:S01]  /*5630*/  F2FP.TF32.F32.PACK_B R37, R37 ;  /* 0x00000025ff25723e */ /* 0x000fe200024050ff */
[----:B------:R-:W-:Y:S01]  /*5640*/  @P4 STG.E desc[UR36][R4.64+0x44], R33 ;  /* 0x0000442104004986 */ /* 0x000fe2000c101924 */
[----:B------:R-:W-:Y:S01]  /*5650*/  ISETP.GT.AND P4, PT, R0, 0x8, P3 ;  /* 0x000000080000780c */ /* 0x000fe20001f84270 */
[-C--:B0-----:R-:W-:Y:S01]  /*5660*/  FMUL R11, R36, R88.reuse ;  /* 0x00000058240b7220 */ /* 0x081fe20000400000 */
[C---:B------:R-:W-:Y:S01]  /*5670*/  ISETP.GT.AND P3, PT, R0.reuse, RZ, P2 ;  /* 0x000000ff0000720c */ /* 0x040fe20001764270 */
[----:B------:R0:W-:Y:S01]  /*5680*/  @P0 STG.E desc[UR36][R6.64+0x40], R9 ;  /* 0x0000400906000986 */ /* 0x0001e2000c101924 */
[----:B------:R-:W-:Y:S01]  /*5690*/  ISETP.GT.AND P1, PT, R0, 0x8, P1 ;  /* 0x000000080000780c */ /* 0x000fe20000f24270 */
[-C--:B------:R-:W-:Y:S01]  /*56a0*/  FMUL R61, R61, R88.reuse ;  /* 0x000000583d3d7220 */ /* 0x080fe20000400000 */
[----:B------:R-:W-:Y:S01]  /*56b0*/  F2FP.TF32.F32.PACK_B R11, R11 ;  /* 0x0000000bff0b723e */ /* 0x000fe200024050ff */
[-C--:B-1----:R-:W-:Y:S01]  /*56c0*/  FMUL R13, R40, R88.reuse ;  /* 0x00000058280d7220 */ /* 0x082fe20000400000 */
[----:B------:R-:W-:Y:S01]  /*56d0*/  ISETP.GT.AND P0, PT, R3, 0x20, PT ;  /* 0x000000200300780c */ /* 0x000fe20003f04270 */
[-C--:B------:R-:W-:Y:S01]  /*56e0*/  FMUL R63, R63, R88.reuse ;  /* 0x000000583f3f7220 */ /* 0x080fe20000400000 */
[----:B------:R-:W-:Y:S01]  /*56f0*/  F2FP.TF32.F32.PACK_B R39, R39 ;  /* 0x00000027ff27723e */ /* 0x000fe200024050ff */
[-C--:B------:R-:W-:Y:S01]  /*5700*/  FMUL R65, R65, R88.reuse ;  /* 0x0000005841417220 */ /* 0x080fe20000400000 */
[----:B------:R-:W-:Y:S01]  /*5710*/  F2FP.TF32.F32.PACK_B R13, R13 ;  /* 0x0000000dff0d723e */ /* 0x000fe200024050ff */
[----:B------:R-:W-:Y:S01]  /*5720*/  @P4 STG.E desc[UR36][R6.64+0x44], R35 ;  /* 0x0000442306004986 */ /* 0x000fe2000c101924 */
[----:B------:R-:W-:Y:S01]  /*5730*/  ISETP.GT.AND P4, PT, R0, 0x8, P2 ;  /* 0x000000080000780c */ /* 0x000fe20001784270 */
[-C--:B0-----:R-:W-:Y:S01]  /*5740*/  FMUL R9, R38, R88.reuse ;  /* 0x0000005826097220 */ /* 0x081fe20000400000 */
[----:B------:R-:W-:Y:S01]  /*5750*/  ISETP.GT.AND P2, PT, R3, 0x21, PT ;  /* 0x000000210300780c */ /* 0x000fe20003f44270 */
[----:B------:R0:W-:Y:S01]  /*5760*/  @P5 STG.E desc[UR36][R4.64+0x60], R11 ;  /* 0x0000600b04005986 */ /* 0x0001e2000c101924 */
[C---:B------:R-:W-:Y:S01]  /*5770*/  ISETP.GT.AND P5, PT, R0.reuse, RZ, P0 ;  /* 0x000000ff0000720c */ /* 0x040fe200007a4270 */
[-C--:B------:R-:W-:Y:S01]  /*5780*/  FMUL R67, R67, R88.reuse ;  /* 0x0000005843437220 */ /* 0x080fe20000400000 */
[----:B------:R-:W-:Y:S01]  /*5790*/  F2FP.TF32.F32.PACK_B R9, R9 ;  /* 0x00000009ff09723e */ /* 0x000fe200024050ff */
[----:B------:R-:W-:Y:S01]  /*57a0*/  @P3 STG.E desc[UR36][R4.64+0x64], R37 ;  /* 0x0000642504003986 */ /* 0x000fe2000c101924 */
[C---:B------:R-:W-:Y:S01]  /*57b0*/  ISETP.GT.AND P3, PT, R0.reuse, RZ, P2 ;  /* 0x000000ff0000720c */ /* 0x040fe20001764270 */
[-C--:B------:R-:W-:Y:S01]  /*57c0*/  FMUL R69, R69, R88.reuse ;  /* 0x0000005845457220 */ /* 0x080fe20000400000 */
[----:B------:R-:W-:Y:S01]  /*57d0*/  F2FP.TF32.F32.PACK_B R41, R41 ;  /* 0x00000029ff29723e */ /* 0x000fe200024050ff */
[----:B------:R1:W-:Y:S01]  /*57e0*/  @P1 STG.E desc[UR36][R6.64+0x60], R9 ;  /* 0x0000600906001986 */ /* 0x0003e2000c101924 */
[C---:B------:R-:W-:Y:S01]  /*57f0*/  ISETP.GT.AND P0, PT, R0.reuse, 0x8, P0 ;  /* 0x000000080000780c */ /* 0x040fe20000704270 */
[-C--:B------:R-:W-:Y:S01]  /*5800*/  FMUL R71, R71, R88.reuse ;  /* 0x0000005847477220 */ /* 0x080fe20000400000 */
[C---:B------:R-:W-:Y:S01]  /*5810*/  ISETP.GT.AND P1, PT, R3.reuse, 0x28, PT ;  /* 0x000000280300780c */ /* 0x040fe20003f24270 */
[----:B------:R-:W-:Y:S01]  /*5820*/  @P4 STG.E desc[UR36][R6.64+0x64], R39 ;  /* 0x0000642706004986 */ /* 0x000fe2000c101924 */
[----:B------:R-:W-:Y:S01]  /*5830*/  ISETP.GT.AND P4, PT, R0, 0x8, P2 ;  /* 0x000000080000780c */ /* 0x000fe20001784270 */
[-C--:B0-----:R-:W-:Y:S01]  /*5840*/  FMUL R11, R44, R88.reuse ;  /* 0x000000582c0b7220 */ /* 0x081fe20000400000 */
[----:B------:R-:W-:Y:S01]  /*5850*/  ISETP.GT.AND P2, PT, R3, 0x29, PT ;  /* 0x000000290300780c */ /* 0x000fe20003f44270 */
[----:B------:R0:W-:Y:S01]  /*5860*/  @P5 STG.E desc[UR36][R4.64+0x80], R13 ;  /* 0x0000800d04005986 */ /* 0x0001e2000c101924 */
[----:B------:R-:W-:Y:S01]  /*5870*/  ISETP.GT.AND P5, PT, R0, RZ, P1 ;  /* 0x000000ff0000720c */ /* 0x000fe20000fa4270 */
[-C--:B------:R-:W-:Y:S01]  /*5880*/  FMUL R73, R73, R88.reuse ;  /* 0x0000005849497220 */ /* 0x080fe20000400000 */
[----:B------:R-:W-:Y:S01]  /*5890*/  F2FP.TF32.F32.PACK_B R43, R43 ;  /* 0x0000002bff2b723e */ /* 0x000fe200024050ff */
[-C--:B-1----:R-:W-:Y:S01]  /*58a0*/  FMUL R9, R42, R88.reuse ;  /* 0x000000582a097220 */ /* 0x082fe20000400000 */
[----:B------:R-:W-:Y:S01]  /*58b0*/  @P3 STG.E desc[UR36][R4.64+0x84], R41 ;  /* 0x0000842904003986 */ /* 0x000fe2000c101924 */
[----:B------:R-:W-:Y:S01]  /*58c0*/  ISETP.GT.AND P3, PT, R0, RZ, P2 ;  /* 0x000000ff0000720c */ /* 0x000fe20001764270 */
[-C--:B------:R-:W-:Y:S01]  /*58d0*/  FMUL R75, R75, R88.reuse ;  /* 0x000000584b4b7220 */ /* 0x080fe20000400000 */
[----:B------:R-:W-:Y:S01]  /*58e0*/  F2FP.TF32.F32.PACK_B R11, R11 ;  /* 0x0000000bff0b723e */ /* 0x000fe200024050ff */
[-C--:B------:R-:W-:Y:S01]  /*58f0*/  FMUL R77, R77, R88.reuse ;  /* 0x000000584d4d7220 */ /* 0x080fe20000400000 */
[----:B------:R-:W-:Y:S01]  /*5900*/  F2FP.TF32.F32.PACK_B R9, R9 ;  /* 0x00000009ff09723e */ /* 0x000fe200024050ff */
[-C--:B------:R-:W-:Y:S01]  /*5910*/  FMUL R79, R79, R88.reuse ;  /* 0x000000584f4f7220 */ /* 0x080fe20000400000 */
[----:B------:R-:W-:Y:S01]  /*5920*/  F2FP.TF32.F32.PACK_B R45, R45 ;  /* 0x0000002dff2d723e */ /* 0x000fe200024050ff */
[-C--:B0-----:R-:W-:Y:S01]  /*5930*/  FMUL R13, R48, R88.reuse ;  /* 0x00000058300d7220 */ /* 0x081fe20000400000 */
[C---:B------:R-:W-:Y:S01]  /*5940*/  ISETP.GT.AND P1, PT, R0.reuse, 0x8, P1 ;  /* 0x000000080000780c */ /* 0x040fe20000f24270 */
[----:B------:R0:W-:Y:S01]  /*5950*/  @P0 STG.E desc[UR36][R6.64+0x80], R9 ;  /* 0x0000800906000986 */ /* 0x0001e2000c101924 */
[----:B------:R-:W-:Y:S01]  /*5960*/  ISETP.GT.AND P0, PT, R3, 0x30, PT ;  /* 0x000000300300780c */ /* 0x000fe20003f04270 */
[-C--:B------:R-:W-:Y:S01]  /*5970*/  FMUL R81, R81, R88.reuse ;  /* 0x0000005851517220 */ /* 0x080fe20000400000 */
[----:B------:R-:W-:Y:S01]  /*5980*/  F2FP.TF32.F32.PACK_B R47, R47 ;  /* 0x0000002fff2f723e */ /* 0x000fe200024050ff */
[----:B------:R-:W-:Y:S01]  /*5990*/  @P4 STG.E desc[UR36][R6.64+0x84], R43 ;  /* 0x0000842b06004986 */ /* 0x000fe2000c101924 */
[C---:B------:R-:W-:Y:S01]  /*59a0*/  ISETP.GT.AND P4, PT, R0.reuse, 0x8, P2 ;  /* 0x000000080000780c */ /* 0x040fe20001784270 */
[-C--:B------:R-:W-:Y:S01]  /*59b0*/  FMUL R83, R83, R88.reuse ;  /* 0x0000005853537220 */ /* 0x080fe20000400000 */
[----:B------:R-:W-:Y:S01]  /*59c0*/  ISETP.GT.AND P2, PT, R3, 0x31, PT ;  /* 0x000000310300780c */ /* 0x000fe20003f44270 */
[----:B------:R1:W-:Y:S01]  /*59d0*/  @P5 STG.E desc[UR36][R4.64+0xa0], R11 ;  /* 0x0000a00b04005986 */ /* 0x0003e2000c101924 */
[----:B------:R-:W-:Y:S01]  /*59e0*/  ISETP.GT.AND P5, PT, R0, RZ, P0 ;  /* 0x000000ff0000720c */ /* 0x000fe200007a4270 */
[-C--:B------:R-:W-:Y:S01]  /*59f0*/  FMUL R85, R85, R88.reuse ;  /* 0x0000005855557220 */ /* 0x080fe20000400000 */
[----:B------:R-:W-:Y:S01]  /*5a00*/  F2FP.TF32.F32.PACK_B R13, R13 ;  /* 0x0000000dff0d723e */ /* 0x000fe200024050ff */
[-C--:B0-----:R-:W-:Y:S01]  /*5a10*/  FMUL R9, R46, R88.reuse ;  /* 0x000000582e097220 */ /* 0x081fe20000400000 */
[----:B------:R-:W-:Y:S01]  /*5a20*/  @P3 STG.E desc[UR36][R4.64+0xa4], R45 ;  /* 0x0000a42d04003986 */ /* 0x000fe2000c101924 */
[----:B------:R-:W-:Y:S01]  /*5a30*/  ISETP.GT.AND P3, PT, R0, RZ, P2 ;  /* 0x000000ff0000720c */ /* 0x000fe20001764270 */
[----:B------:R-:W-:Y:S01]  /*5a40*/  FMUL R87, R87, R88 ;  /* 0x0000005857577220 */ /* 0x000fe20000400000 */
[----:B------:R-:W-:-:S02]  /*5a50*/  F2FP.TF32.F32.PACK_B R49, R49 ;  /* 0x00000031ff31723e */ /* 0x000fc400024050ff */
[----:B------:R-:W-:Y:S02]  /*5a60*/  F2FP.TF32.F32.PACK_B R9, R9 ;  /* 0x00000009ff09723e */ /* 0x000fe400024050ff */
[----:B------:R-:W-:Y:S01]  /*5a70*/  ISETP.GT.AND P0, PT, R0, 0x8, P0 ;  /* 0x000000080000780c */ /* 0x000fe20000704270 */
[----:B-1----:R-:W-:Y:S01]  /*5a80*/  FMUL R11, R52, R88 ;  /* 0x00000058340b7220 */ /* 0x002fe20000400000 */
[----:B------:R-:W-:Y:S01]  /*5a90*/  F2FP.TF32.F32.PACK_B R51, R51 ;  /* 0x00000033ff33723e */ /* 0x000fe200024050ff */
[----:B------:R0:W-:Y:S01]  /*5aa0*/  @P1 STG.E desc[UR36][R6.64+0xa0], R9 ;  /* 0x0000a00906001986 */ /* 0x0001e2000c101924 */
[----:B------:R-:W-:Y:S02]  /*5ab0*/  ISETP.GT.AND P1, PT, R3, 0x38, PT ;  /* 0x000000380300780c */ /* 0x000fe40003f24270 */
[----:B------:R-:W-:Y:S01]  /*5ac0*/  F2FP.TF32.F32.PACK_B R11, R11 ;  /* 0x0000000bff0b723e */ /* 0x000fe200024050ff */
[----:B------:R-:W-:Y:S01]  /*5ad0*/  @P4 STG.E desc[UR36][R6.64+0xa4], R47 ;  /* 0x0000a42f06004986 */ /* 0x000fe2000c101924 */
[----:B------:R-:W-:-:S02]  /*5ae0*/  ISETP.GT.AND P4, PT, R0, 0x8, P2 ;  /* 0x000000080000780c */ /* 0x000fc40001784270 */
[----:B------:R-:W-:Y:S01]  /*5af0*/  ISETP.GT.AND P2, PT, R3, 0x39, PT ;  /* 0x000000390300780c */ /* 0x000fe20003f44270 */
[----:B------:R1:W-:Y:S01]  /*5b00*/  @P5 STG.E desc[UR36][R4.64+0xc0], R13 ;  /* 0x0000c00d04005986 */ /* 0x0003e2000c101924 */
[----:B------:R-:W-:Y:S02]  /*5b10*/  ISETP.GT.AND P5, PT, R0, RZ, P1 ;  /* 0x000000ff0000720c */ /* 0x000fe40000fa4270 */
[----:B------:R-:W-:Y:S01]  /*5b20*/  F2FP.TF32.F32.PACK_B R53, R53 ;  /* 0x00000035ff35723e */ /* 0x000fe200024050ff */
[-C--:B0-----:R-:W-:Y:S01]  /*5b30*/  FMUL R9, R50, R88.reuse ;  /* 0x0000005832097220 */ /* 0x081fe20000400000 */
[----:B------:R-:W-:Y:S01]  /*5b40*/  @P3 STG.E desc[UR36][R4.64+0xc4], R49 ;  /* 0x0000c43104003986 */ /* 0x000fe2000c101924 */
[C---:B------:R-:W-:Y:S02]  /*5b50*/  ISETP.GT.AND P3, PT, R0.reuse, RZ, P2 ;  /* 0x000000ff0000720c */ /* 0x040fe40001764270 */
[----:B------:R-:W-:Y:S02]  /*5b60*/  ISETP.GT.AND P1, PT, R0, 0x8, P1 ;  /* 0x000000080000780c */ /* 0x000fe40000f24270 */
[----:B------:R-:W-:Y:S01]  /*5b70*/  F2FP.TF32.F32.PACK_B R9, R9 ;  /* 0x00000009ff09723e */ /* 0x000fe200024050ff */
[----:B-1----:R-:W-:Y:S01]  /*5b80*/  FMUL R13, R56, R88 ;  /* 0x00000058380d7220 */ /* 0x002fe20000400000 */
[----:B------:R-:W-:-:S03]  /*5b90*/  F2FP.TF32.F32.PACK_B R55, R55 ;  /* 0x00000037ff37723e */ /* 0x000fc600024050ff */
[----:B------:R0:W-:Y:S01]  /*5ba0*/  @P0 STG.E desc[UR36][R6.64+0xc0], R9 ;  /* 0x0000c00906000986 */ /* 0x0001e2000c101924 */
[C---:B------:R-:W-:Y:S02]  /*5bb0*/  ISETP.GT.AND P0, PT, R3.reuse, 0x40, PT ;  /* 0x000000400300780c */ /* 0x040fe40003f04270 */
[----:B------:R-:W-:Y:S01]  /*5bc0*/  F2FP.TF32.F32.PACK_B R13, R13 ;  /* 0x0000000dff0d723e */ /* 0x000fe200024050ff */
[----:B------:R-:W-:Y:S01]  /*5bd0*/  @P4 STG.E desc[UR36][R6.64+0xc4], R51 ;  /* 0x0000c43306004986 */ /* 0x000fe2000c101924 */
[C---:B------:R-:W-:Y:S02]  /*5be0*/  ISETP.GT.AND P4, PT, R0.reuse, 0x8, P2 ;  /* 0x000000080000780c */ /* 0x040fe40001784270 */
[----:B------:R-:W-:Y:S01]  /*5bf0*/  ISETP.GT.AND P2, PT, R3, 0x41, PT ;  /* 0x000000410300780c */ /* 0x000fe20003f44270 */
[----:B------:R1:W-:Y:S01]  /*5c00*/  @P5 STG.E desc[UR36][R4.64+0xe0], R11 ;  /* 0x0000e00b04005986 */ /* 0x0003e2000c101924 */
[----:B------:R-:W-:Y:S02]  /*5c10*/  ISETP.GT.AND P5, PT, R0, RZ, P0 ;  /* 0x000000ff0000720c */ /* 0x000fe400007a4270 */
[----:B------:R-:W-:Y:S01]  /*5c20*/  F2FP.TF32.F32.PACK_B R57, R57 ;  /* 0x00000039ff39723e */ /* 0x000fe200024050ff */
[----:B0-----:R-:W-:Y:S01]  /*5c30*/  FMUL R9, R54, R88 ;  /* 0x0000005836097220 */ /* 0x001fe20000400000 */
[----:B------:R-:W-:Y:S01]  /*5c40*/  @P3 STG.E desc[UR36][R4.64+0xe4], R53 ;  /* 0x0000e43504003986 */ /* 0x000fe2000c101924 */
[----:B------:R-:W-:-:S02]  /*5c50*/  ISETP.GT.AND P3, PT, R0, RZ, P2 ;  /* 0x000000ff0000720c */ /* 0x000fc40001764270 */
        /* <DEDUP_REMOVED lines=61> */
[----:B------:R-:W-:Y:S01]  /*6030*/  @P3 STG.E desc[UR36][R4.64+0x164], R69 ;  /* 0x0001644504003986 */ /* 0x000fe2000c101924 */
[----:B0-----:R-:W-:Y:S01]  /*6040*/  FMUL R9, R70, R88 ;  /* 0x0000005846097220 */ /* 0x001fe20000400000 */
[----:B------:R-:W-:-:S02]  /*6050*/  ISETP.GT.AND P3, PT, R0, RZ, P2 ;  /* 0x000000ff0000720c */ /* 0x000fc40001764270 */
[----:B------:R-:W-:Y:S02]  /*6060*/  ISETP.GT.AND P0, PT, R0, 0x8, P0 ;  /* 0x000000080000780c */ /* 0x000fe40000704270 */
[----:B------:R-:W-:Y:S01]  /*6070*/  F2FP.TF32.F32.PACK_B R9, R9 ;  /* 0x00000009ff09723e */ /* 0x000fe200024050ff */
[----:B-1----:R-:W-:Y:S01]  /*6080*/  FMUL R11, R76, R88 ;  /* 0x000000584c0b7220 */ /* 0x002fe20000400000 */
[----:B------:R-:W-:-:S03]  /*6090*/  F2FP.TF32.F32.PACK_B R75, R75 ;  /* 0x0000004bff4b723e */ /* 0x000fc600024050ff */
[----:B------:R0:W-:Y:S01]  /*60a0*/  @P1 STG.E desc[UR36][R6.64+0x160], R9 ;  /* 0x0001600906001986 */ /* 0x0001e2000c101924 */
[----:B------:R-:W-:Y:S02]  /*60b0*/  F2FP.TF32.F32.PACK_B R77, R77 ;  /* 0x0000004dff4d723e */ /* 0x000fe400024050ff */
[----:B------:R-:W-:Y:S01]  /*60c0*/  F2FP.TF32.F32.PACK_B R11, R11 ;  /* 0x0000000bff0b723e */ /* 0x000fe200024050ff */
[----:B------:R-:W-:Y:S01]  /*60d0*/  @P4 STG.E desc[UR36][R6.64+0x164], R71 ;  /* 0x0001644706004986 */ /* 0x000fe2000c101924 */
[C---:B------:R-:W-:Y:S02]  /*60e0*/  ISETP.GT.AND P4, PT, R3.reuse, 0x68, PT ;  /* 0x000000680300780c */ /* 0x040fe40003f84270 */
[----:B------:R-:W-:Y:S01]  /*60f0*/  F2FP.TF32.F32.PACK_B R79, R79 ;  /* 0x0000004fff4f723e */ /* 0x000fe200024050ff */
[----:B------:R1:W-:Y:S01]  /*6100*/  @P5 STG.E desc[UR36][R4.64+0x180], R13 ;  /* 0x0001800d04005986 */ /* 0x0003e2000c101924 */
[----:B------:R-:W-:Y:S02]  /*6110*/  ISETP.GT.AND P5, PT, R3, 0x69, PT ;  /* 0x000000690300780c */ /* 0x000fe40003fa4270 */
[----:B------:R-:W-:Y:S01]  /*6120*/  F2FP.TF32.F32.PACK_B R81, R81 ;  /* 0x00000051ff51723e */ /* 0x000fe200024050ff */
[----:B------:R-:W-:Y:S01]  /*6130*/  @P3 STG.E desc[UR36][R4.64+0x184], R73 ;  /* 0x0001844904003986 */ /* 0x000fe2000c101924 */
[----:B------:R-:W-:Y:S01]  /*6140*/  ISETP.GT.AND P3, PT, R0, 0x8, P2 ;  /* 0x000000080000780c */ /* 0x000fe20001764270 */
[----:B0-----:R-:W-:Y:S01]  /*6150*/  FMUL R9, R74, R88 ;  /* 0x000000584a097220 */ /* 0x001fe20000400000 */
[----:B------:R-:W-:-:S02]  /*6160*/  ISETP.GT.AND P2, PT, R0, RZ, P4 ;  /* 0x000000ff0000720c */ /* 0x000fc40002744270 */
[C---:B------:R-:W-:Y:S02]  /*6170*/  ISETP.GT.AND P1, PT, R0.reuse, RZ, P5 ;  /* 0x000000ff0000720c */ /* 0x040fe40002f24270 */
[----:B------:R-:W-:Y:S01]  /*6180*/  ISETP.GT.AND P4, PT, R0, 0x8, P4 ;  /* 0x000000080000780c */ /* 0x000fe20002784270 */
[----:B-1----:R-:W-:Y:S01]  /*6190*/  FMUL R13, R78, R88 ;  /* 0x000000584e0d7220 */ /* 0x002fe20000400000 */
[----:B------:R-:W-:Y:S02]  /*61a0*/  ISETP.GT.AND P5, PT, R0, 0x8, P5 ;  /* 0x000000080000780c */ /* 0x000fe40002fa4270 */
[----:B------:R-:W-:Y:S02]  /*61b0*/  F2FP.TF32.F32.PACK_B R9, R9 ;  /* 0x00000009ff09723e */ /* 0x000fe400024050ff */
[----:B------:R-:W-:Y:S02]  /*61c0*/  F2FP.TF32.F32.PACK_B R13, R13 ;  /* 0x0000000dff0d723e */ /* 0x000fe400024050ff */
[----:B------:R-:W-:Y:S01]  /*61d0*/  F2FP.TF32.F32.PACK_B R83, R83 ;  /* 0x00000053ff53723e */ /* 0x000fe200024050ff */
[----:B------:R0:W-:Y:S01]  /*61e0*/  @P0 STG.E desc[UR36][R6.64+0x180], R9 ;  /* 0x0001800906000986 */ /* 0x0001e2000c101924 */
[----:B------:R-:W-:-:S02]  /*61f0*/  ISETP.GT.AND P0, PT, R3, 0x79, PT ;  /* 0x000000790300780c */ /* 0x000fc40003f04270 */
[----:B------:R-:W-:Y:S01]  /*6200*/  F2FP.TF32.F32.PACK_B R85, R85 ;  /* 0x00000055ff55723e */ /* 0x000fe200024050ff */
[----:B------:R-:W-:Y:S01]  /*6210*/  @P3 STG.E desc[UR36][R6.64+0x184], R75 ;  /* 0x0001844b06003986 */ /* 0x000fe2000c101924 */
[C---:B------:R-:W-:Y:S02]  /*6220*/  ISETP.GT.AND P3, PT, R3.reuse, 0x70, PT ;  /* 0x000000700300780c */ /* 0x040fe40003f64270 */
[----:B------:R-:W-:Y:S01]  /*6230*/  F2FP.TF32.F32.PACK_B R87, R87 ;  /* 0x00000057ff57723e */ /* 0x000fe200024050ff */
[----:B------:R1:W-:Y:S01]  /*6240*/  @P2 STG.E desc[UR36][R4.64+0x1a0], R11 ;  /* 0x0001a00b04002986 */ /* 0x0003e2000c101924 */
[----:B------:R-:W-:-:S03]  /*6250*/  ISETP.GT.AND P2, PT, R3, 0x71, PT ;  /* 0x000000710300780c */ /* 0x000fc60003f44270 */
[----:B------:R-:W-:Y:S01]  /*6260*/  @P1 STG.E desc[UR36][R4.64+0x1a4], R77 ;  /* 0x0001a44d04001986 */ /* 0x000fe2000c101924 */
[----:B------:R-:W-:Y:S01]  /*6270*/  ISETP.GT.AND P1, PT, R3, 0x78, PT ;  /* 0x000000780300780c */ /* 0x000fe20003f24270 */
[-C--:B------:R-:W-:Y:S01]  /*6280*/  FMUL R3, R80, R88.reuse ;  /* 0x0000005850037220 */ /* 0x080fe20000400000 */
[-C--:B0-----:R-:W-:Y:S01]  /*6290*/  FMUL R9, R82, R88.reuse ;  /* 0x0000005852097220 */ /* 0x081fe20000400000 */
[----:B------:R0:W-:Y:S01]  /*62a0*/  @P4 STG.E desc[UR36][R6.64+0x1a0], R13 ;  /* 0x0001a00d06004986 */ /* 0x0001e2000c101924 */
[C---:B------:R-:W-:Y:S02]  /*62b0*/  ISETP.GT.AND P4, PT, R0.reuse, RZ, P3 ;  /* 0x000000ff0000720c */ /* 0x040fe40001f84270 */
[----:B------:R-:W-:Y:S01]  /*62c0*/  F2FP.TF32.F32.PACK_B R3, R3 ;  /* 0x00000003ff03723e */ /* 0x000fe200024050ff */
[----:B------:R-:W-:Y:S01]  /*62d0*/  @P5 STG.E desc[UR36][R6.64+0x1a4], R79 ;  /* 0x0001a44f06005986 */ /* 0x000fe2000c101924 */
[----:B------:R-:W-:Y:S01]  /*62e0*/  ISETP.GT.AND P5, PT, R0, RZ, P2 ;  /* 0x000000ff0000720c */ /* 0x000fe200017a4270 */
[----:B-1----:R-:W-:Y:S01]  /*62f0*/  FMUL R11, R84, R88 ;  /* 0x00000058540b7220 */ /* 0x002fe20000400000 */
[----:B------:R-:W-:-:S02]  /*6300*/  ISETP.GT.AND P3, PT, R0, 0x8, P3 ;  /* 0x000000080000780c */ /* 0x000fc40001f64270 */
[----:B------:R-:W-:Y:S02]  /*6310*/  ISETP.GT.AND P2, PT, R0, 0x8, P2 ;  /* 0x000000080000780c */ /* 0x000fe40001744270 */
[----:B------:R-:W-:Y:S01]  /*6320*/  F2FP.TF32.F32.PACK_B R9, R9 ;  /* 0x00000009ff09723e */ /* 0x000fe200024050ff */
[----:B0-----:R-:W-:Y:S01]  /*6330*/  FMUL R13, R86, R88 ;  /* 0x00000058560d7220 */ /* 0x001fe20000400000 */
[----:B------:R-:W-:Y:S01]  /*6340*/  F2FP.TF32.F32.PACK_B R11, R11 ;  /* 0x0000000bff0b723e */ /* 0x000fe200024050ff */
[----:B------:R-:W-:Y:S01]  /*6350*/  @P4 STG.E desc[UR36][R4.64+0x1c0], R3 ;  /* 0x0001c00304004986 */ /* 0x000fe2000c101924 */
[C---:B------:R-:W-:Y:S02]  /*6360*/  ISETP.GT.AND P4, PT, R0.reuse, RZ, P1 ;  /* 0x000000ff0000720c */ /* 0x040fe40000f84270 */
[C---:B------:R-:W-:Y:S01]  /*6370*/  ISETP.GT.AND P1, PT, R0.reuse, 0x8, P1 ;  /* 0x000000080000780c */ /* 0x040fe20000f24270 */
[----:B------:R-:W-:Y:S01]  /*6380*/  @P5 STG.E desc[UR36][R4.64+0x1c4], R81 ;  /* 0x0001c45104005986 */ /* 0x000fe2000c101924 */
[----:B------:R-:W-:-:S02]  /*6390*/  ISETP.GT.AND P5, PT, R0, RZ, P0 ;  /* 0x000000ff0000720c */ /* 0x000fc400007a4270 */
[----:B------:R-:W-:Y:S01]  /*63a0*/  ISETP.GT.AND P0, PT, R0, 0x8, P0 ;  /* 0x000000080000780c */ /* 0x000fe20000704270 */
[----:B------:R-:W-:Y:S01]  /*63b0*/  @P3 STG.E desc[UR36][R6.64+0x1c0], R9 ;  /* 0x0001c00906003986 */ /* 0x000fe2000c101924 */
[----:B------:R-:W-:-:S03]  /*63c0*/  F2FP.TF32.F32.PACK_B R13, R13 ;  /* 0x0000000dff0d723e */ /* 0x000fc600024050ff */
[----:B------:R-:W-:Y:S04]  /*63d0*/  @P2 STG.E desc[UR36][R6.64+0x1c4], R83 ;  /* 0x0001c45306002986 */ /* 0x000fe8000c101924 */
[----:B------:R-:W-:Y:S04]  /*63e0*/  @P4 STG.E desc[UR36][R4.64+0x1e0], R11 ;  /* 0x0001e00b04004986 */ /* 0x000fe8000c101924 */
[----:B------:R0:W-:Y:S02]  /*63f0*/  @P5 STG.E desc[UR36][R4.64+0x1e4], R85 ;  /* 0x0001e45504005986 */ /* 0x0001e4000c101924 */
[----:B0-----:R-:W-:-:S02]  /*6400*/  @P1 IMAD.MOV.U32 R4, RZ, RZ, R6 ;  /* 0x000000ffff041224 */ /* 0x001fc400078e0006 */
[----:B------:R-:W-:-:S05]  /*6410*/  @P1 IMAD.MOV.U32 R5, RZ, RZ, R7 ;  /* 0x000000ffff051224 */ /* 0x000fca00078e0007 */
[----:B------:R0:W-:Y:S04]  /*6420*/  @P1 STG.E desc[UR36][R4.64+0x1e0], R13 ;  /* 0x0001e00d04001986 */ /* 0x0001e8000c101924 */
[----:B------:R0:W-:Y:S02]  /*6430*/  @P0 STG.E desc[UR36][R6.64+0x1e4], R87 ;  /* 0x0001e45706000986 */ /* 0x0001e4000c101924 */
.L_x_158:
[----:B------:R-:W-:Y:S05]  /*6440*/  BSYNC B0 ;  /* 0x0000000000007941 */ /* 0x000fea0003800000 */
.L_x_32:
[----:B0-----:R-:W2:Y:S01]  /*6450*/  LDL.64 R4, [R1] ;  /* 0x0000000001047983 */ /* 0x001ea20000100a00 */
[----:B------:R-:W-:Y:S01]  /*6460*/  ULDC.64 UR4, c[0x0][0x650] ;  /* 0x0001940000047ab9 */ /* 0x000fe20000000a00 */
[----:B------:R-:W-:Y:S02]  /*6470*/  IMAD.U32 R0, RZ, RZ, UR44 ;  /* 0x0000002cff007e24 */ /* 0x000fe4000f8e00ff */
[----:B------:R-:W-:Y:S02]  /*6480*/  IMAD.MOV.U32 R22, RZ, RZ, -0x1 ;  /* 0xffffffffff167424 */ /* 0x000fe400078e00ff */
[----:B------:R0:W-:Y:S01]  /*6490*/  SYNCS.ARRIVE.TRANS64.A1T0 RZ, [R0+UR46], RZ ;  /* 0x000000ff00ff79a7 */ /* 0x0001e2000810002e */
[----:B-----5:R-:W-:Y:S02]  /*64a0*/  IMAD.MOV.U32 R18, RZ, RZ, -0x1 ;  /* 0xffffffffff127424 */ /* 0x020fe400078e00ff */
[----:B------:R-:W-:Y:S01]  /*64b0*/  IMAD.MOV.U32 R19, RZ, RZ, -0x1 ;  /* 0xffffffffff137424 */ /* 0x000fe200078e00ff */
[----:B0-----:R-:W-:-:S02]  /*64c0*/  PRMT R0, RZ, 0x7610, R0 ;  /* 0x00007610ff007816 */ /* 0x001fc40000000000 */
[----:B--2---:R-:W-:-:S05]  /*64d0*/  LEA R16, P0, R4, R16, 0x1 ;  /* 0x0000001004107211 */ /* 0x004fca00078008ff */
[----:B------:R-:W-:Y:S01]  /*64e0*/  IMAD.X R17, R98, 0x1, R17, P0 ;  /* 0x0000000162117824 */ /* 0x000fe200000e0611 */
[----:B------:R-:W-:-:S04]  /*64f0*/  ISETP.GE.U32.AND P0, PT, R16, UR4, PT ;  /* 0x0000000410007c0c */ /* 0x000fc8000bf06070 */
[----:B------:R-:W-:-:S13]  /*6500*/  ISETP.GE.U32.AND.EX P0, PT, R17, UR5, PT, P0 ;  /* 0x0000000511007c0c */ /* 0x000fda000bf06100 */
[----:B------:R-:W-:Y:S05]  /*6510*/  @P0 BRA `(.L_x_159) ;  /* 0x00000004004c0947 */ /* 0x000fea0003800000 */
[----:B----4-:R-:W0:Y:S01]  /*6520*/  LDC.64 R10, c[0x0][0x628] ;  /* 0x00018a00ff0a7b82 */ /* 0x010e220000000a00 */
[----:B------:R-:W2:Y:S01]  /*6530*/  S2R R12, SR_CTAID.X ;  /* 0x00000000000c7919 */ /* 0x000ea20000002500 */
[----:B------:R-:W-:Y:S02]  /*6540*/  IMAD.MOV.U32 R8, RZ, RZ, R16 ;  /* 0x000000ffff087224 */ /* 0x000fe400078e0010 */
[----:B------:R-:W-:Y:S01]  /*6550*/  IMAD.MOV.U32 R9, RZ, RZ, R17 ;  /* 0x000000ffff097224 */ /* 0x000fe200078e0011 */
[----:B------:R-:W4:Y:S03]  /*6560*/  S2R R18, SR_CTAID.Y ;  /* 0x0000000000127919 */ /* 0x000f260000002600 */
[----:B------:R-:W1:Y:S08]  /*6570*/  LDC R0, c[0x0][0x630] ;  /* 0x00018c00ff007b82 */ /* 0x000e700000000800 */
[----:B------:R-:W1:Y:S01]  /*6580*/  LDC.64 R14, c[0x0][0x620] ;  /* 0x00018800ff0e7b82 */ /* 0x000e620000000a00 */
[----:B0-----:R-:W-:-:S04]  /*6590*/  ISETP.NE.U32.AND P0, PT, R10, RZ, PT ;  /* 0x000000ff0a00720c */ /* 0x001fc80003f05070 */
[----:B------:R-:W-:-:S13]  /*65a0*/  ISETP.NE.AND.EX P0, PT, R11, RZ, PT, P0 ;  /* 0x000000ff0b00720c */ /* 0x000fda0003f05300 */
[----:B-12-4-:R-:W-:Y:S05]  /*65b0*/  @!P0 BRA `(.L_x_160) ;  /* 0x0000000000288947 */ /* 0x016fea0003800000 */
[----:B------:R-:W0:Y:S02]  /*65c0*/  LDC R3, c[0x0][0x634] ;  /* 0x00018d00ff037b82 */ /* 0x000e240000000800 */
[----:B0-----:R-:W-:-:S05]  /*65d0*/  IADD3 R3, P0, R16, R3, RZ ;  /* 0x0000000310037210 */ /* 0x001fca0007f1e0ff */
[----:B------:R-:W-:-:S04]  /*65e0*/  IMAD.X R13, RZ, RZ, R17, P0 ;  /* 0x000000ffff0d7224 */ /* 0x000fc800000e0611 */
[----:B------:R-:W-:-:S04]  /*65f0*/  IMAD.WIDE.U32 R4, R13, R10, RZ ;  /* 0x0000000a0d047225 */ /* 0x000fc800078e00ff */
[----:B---3--:R-:W-:-:S04]  /*6600*/  IMAD.WIDE.U32 R6, P0, R3, R11, R4 ;  /* 0x0000000b03067225 */ /* 0x008fc80007800004 */
[----:B------:R-:W-:-:S04]  /*6610*/  IMAD.WIDE.U32 R4, R3, R10, RZ ;  /* 0x0000000a03047225 */ /* 0x000fc800078e00ff */
[----:B------:R-:W-:Y:S01]  /*6620*/  IMAD.X R9, RZ, RZ, RZ, P0 ;  /* 0x000000ffff097224 */ /* 0x000fe200000e06ff */
[----:B------:R-:W-:Y:S01]  /*6630*/  IADD3 RZ, P0, R5, R6, RZ ;  /* 0x0000000605ff7210 */ /* 0x000fe20007f1e0ff */
[----:B------:R-:W-:-:S04]  /*6640*/  IMAD.MOV.U32 R8, RZ, RZ, R7 ;  /* 0x000000ffff087224 */ /* 0x000fc800078e0007 */
[----:B------:R-:W-:-:S08]  /*6650*/  IMAD.WIDE.U32.X R8, R13, R11, R8, P0 ;  /* 0x0000000b0d087225 */ /* 0x000fd000000e0408 */
.L_x_160:
[-CC-:B------:R-:W-:Y:S01]  /*6660*/  SHF.R.U64 R19, R8, R0.reuse, R9.reuse ;  /* 0x0000000008137219 */ /* 0x180fe20000001209 */
[----:B------:R-:W0:Y:S01]  /*6670*/  LDC.64 R24, c[0x0][0x640] ;  /* 0x00019000ff187b82 */ /* 0x000e220000000a00 */
[----:B------:R-:W-:Y:S01]  /*6680*/  SHF.R.U32.HI R0, RZ, R0, R9 ;  /* 0x00000000ff007219 */ /* 0x000fe20000011609 */
[----:B------:R-:W-:Y:S01]  /*6690*/  ULDC UR4, c[0x0][0x150] ;  /* 0x0000540000047ab9 */ /* 0x000fe20000000800 */
[----:B------:R-:W-:Y:S02]  /*66a0*/  IADD3 R3, P0, RZ, -R19, RZ ;  /* 0x80000013ff037210 */ /* 0x000fe40007f1e0ff */
[----:B---3--:R-:W-:-:S03]  /*66b0*/  I2FP.F32.U32 R7, R12 ;  /* 0x0000000c00077245 */ /* 0x008fc60000201000 */
[----:B------:R-:W1:Y:S01]  /*66c0*/  LDC R6, c[0x0][0x618] ;  /* 0x00018600ff067b82 */ /* 0x000e620000000800 */
[----:B------:R-:W-:Y:S02]  /*66d0*/  IMAD.X R5, RZ, RZ, ~R0, P0 ;  /* 0x000000ffff057224 */ /* 0x000fe400000e0e00 */
[----:B------:R-:W-:Y:S01]  /*66e0*/  FMUL R7, R7, UR4 ;  /* 0x0000000407077c20 */ /* 0x000fe20008400000 */
[----:B------:R-:W-:Y:S01]  /*66f0*/  ULDC UR4, c[0x0][0x154] ;  /* 0x0000550000047ab9 */ /* 0x000fe20000000800 */
[-C--:B------:R-:W-:Y:S02]  /*6700*/  IMAD R0, R5, R14.reuse, RZ ;  /* 0x0000000e05007224 */ /* 0x080fe400078e02ff */
[C---:B------:R-:W-:Y:S01]  /*6710*/  IMAD.WIDE.U32 R4, R3.reuse, R14, R16 ;  /* 0x0000000e03047225 */ /* 0x040fe200078e0010 */
[----:B------:R-:W2:Y:S01]  /*6720*/  LDC R8, c[0x0][0x608] ;  /* 0x00018200ff087b82 */ /* 0x000ea20000000800 */
[----:B------:R-:W3:Y:S02]  /*6730*/  F2I.U32.TRUNC.NTZ R7, R7 ;  /* 0x0000000700077305 */ /* 0x000ee4000020f000 */
[----:B------:R-:W-:Y:S01]  /*6740*/  IMAD R3, R3, R15, R0 ;  /* 0x0000000f03037224 */ /* 0x000fe200078e0200 */
[----:B------:R-:W-:-:S03]  /*6750*/  I2FP.F32.U32 R0, R18 ;  /* 0x0000001200007245 */ /* 0x000fc60000201000 */
[----:B------:R-:W-:Y:S01]  /*6760*/  IMAD.IADD R3, R5, 0x1, R3 ;  /* 0x0000000105037824 */ /* 0x000fe200078e0203 */
[----:B------:R-:W4:Y:S01]  /*6770*/  LDC R11, c[0x0][0x658] ;  /* 0x00019600ff0b7b82 */ /* 0x000f220000000800 */
[----:B0-----:R-:W-:-:S04]  /*6780*/  ISETP.NE.U32.AND P0, PT, R24, RZ, PT ;  /* 0x000000ff1800720c */ /* 0x001fc80003f05070 */
[----:B------:R-:W-:-:S03]  /*6790*/  ISETP.NE.AND.EX P0, PT, R25, RZ, PT, P0 ;  /* 0x000000ff1900720c */ /* 0x000fc60003f05300 */
[----:B------:R-:W0:Y:S01]  /*67a0*/  LDC R9, c[0x0][0x144] ;  /* 0x00005100ff097b82 */ /* 0x000e220000000800 */
[-C--:B-1----:R-:W-:Y:S01]  /*67b0*/  SHF.R.U64 R10, R4, R6.reuse, R3 ;  /* 0x00000006040a7219 */ /* 0x082fe20000001203 */
[----:B---3--:R-:W-:Y:S01]  /*67c0*/  IMAD.MOV R7, RZ, RZ, -R7 ;  /* 0x000000ffff077224 */ /* 0x008fe200078e0a07 */
[----:B------:R-:W-:Y:S01]  /*67d0*/  SHF.R.U32.HI R3, RZ, R6, R3 ;  /* 0x00000006ff037219 */ /* 0x000fe20000011603 */
[----:B------:R-:W-:-:S04]  /*67e0*/  FMUL R6, R0, UR4 ;  /* 0x0000000400067c20 */ /* 0x000fc80008400000 */
[----:B------:R-:W1:Y:S01]  /*67f0*/  LDC R21, c[0x0][0x148] ;  /* 0x00005200ff157b82 */ /* 0x000e620000000800 */
[----:B------:R3:W0:Y:S01]  /*6800*/  F2I.U32.TRUNC.NTZ R14, R6 ;  /* 0x00000006000e7305 */ /* 0x000622000020f000 */
[-CC-:B--2---:R-:W-:Y:S02]  /*6810*/  SHF.R.U64 R13, R10, R8.reuse, R3.reuse ;  /* 0x000000080a0d7219 */ /* 0x184fe40000001203 */
[----:B------:R-:W-:-:S04]  /*6820*/  SHF.R.U32.HI R0, RZ, R8, R3 ;  /* 0x00000008ff007219 */ /* 0x000fc80000011603 */
[----:B------:R-:W2:Y:S01]  /*6830*/  LDC R20, c[0x0][0x648] ;  /* 0x00019200ff147b82 */ /* 0x000ea20000000800 */
[-CC-:B----4-:R-:W-:Y:S02]  /*6840*/  SHF.R.U64 R15, R13, R11.reuse, R0.reuse ;  /* 0x0000000b0d0f7219 */ /* 0x190fe40000001200 */
[----:B------:R-:W-:-:S03]  /*6850*/  SHF.R.U32.HI R5, RZ, R11, R0 ;  /* 0x0000000bff057219 */ /* 0x000fc60000011600 */
[----:B------:R-:W-:Y:S02]  /*6860*/  IMAD.MOV.U32 R4, RZ, RZ, R15 ;  /* 0x000000ffff047224 */ /* 0x000fe400078e000f */
[----:B------:R-:W4:Y:S01]  /*6870*/  LDC R26, c[0x0][0x638] ;  /* 0x00018e00ff1a7b82 */ /* 0x000f220000000800 */
[----:B0-----:R-:W-:-:S07]  /*6880*/  IMAD R22, R9, R7, R12 ;  /* 0x0000000709167224 */ /* 0x001fce00078e020c */
[----:B------:R-:W0:Y:S08]  /*6890*/  LDC R27, c[0x0][0x610] ;  /* 0x00018400ff1b7b82 */ /* 0x000e300000000800 */
[----:B------:R-:W0:Y:S01]  /*68a0*/  LDC R28, c[0x0][0x600] ;  /* 0x00018000ff1c7b82 */ /* 0x000e220000000800 */
[----:B-123--:R-:W-:Y:S05]  /*68b0*/  @!P0 BRA `(.L_x_161) ;  /* 0x0000000000288947 */ /* 0x00efea0003800000 */
[----:B------:R-:W1:Y:S02]  /*68c0*/  LDC R0, c[0x0][0x64c] ;  /* 0x00019300ff007b82 */ /* 0x000e640000000800 */
[----:B-1----:R-:W-:-:S05]  /*68d0*/  IADD3 R3, P0, R15, R0, RZ ;  /* 0x000000000f037210 */ /* 0x002fca0007f1e0ff */
        /* <DEDUP_REMOVED lines=8> */
.L_x_161:
[----:B------:R-:W-:Y:S01]  /*6960*/  ISETP.NE.AND P0, PT, R2, 0x1, PT ;  /* 0x000000010200780c */ /* 0x000fe20003f05270 */
[----:B------:R-:W-:Y:S01]  /*6970*/  IMAD.MOV R14, RZ, RZ, -R14 ;  /* 0x000000ffff0e7224 */ /* 0x000fe200078e0a0e */
[----:B------:R-:W-:Y:S02]  /*6980*/  SHF.R.U64 R0, R4, R20, R5 ;  /* 0x0000001404007219 */ /* 0x000fe40000001205 */
[----:B------:R-:W-:Y:S02]  /*6990*/  LOP3.LUT R3, R13, R100, RZ, 0xc0, !PT ;  /* 0x000000640d037212 */ /* 0x000fe400078ec0ff */
[----:B------:R-:W-:Y:S01]  /*69a0*/  LOP3.LUT R5, R10, R99, RZ, 0xc0, !PT ;  /* 0x000000630a057212 */ /* 0x000fe200078ec0ff */
[----:B------:R-:W-:Y:S02]  /*69b0*/  IMAD.MOV R4, RZ, RZ, -R0 ;  /* 0x000000ffff047224 */ /* 0x000fe400078e0a00 */
[----:B------:R-:W-:Y:S02]  /*69c0*/  IMAD R3, R96, R0, R3 ;  /* 0x0000000060037224 */ /* 0x000fe400078e0203 */
[----:B----4-:R-:W-:-:S02]  /*69d0*/  IMAD R0, R4, R26, R15 ;  /* 0x0000001a04007224 */ /* 0x010fc400078e020f */
[----:B------:R-:W-:Y:S02]  /*69e0*/  @P0 IMAD R22, R21, R14, R18 ;  /* 0x0000000e15160224 */ /* 0x000fe400078e0212 */
[----:B------:R-:W-:Y:S02]  /*69f0*/  IMAD.MOV.U32 R4, RZ, RZ, 0x1 ;  /* 0x00000001ff047424 */ /* 0x000fe400078e00ff */
[----:B0-----:R-:W-:Y:S02]  /*6a00*/  IMAD R22, R3, R27, R22 ;  /* 0x0000001b03167224 */ /* 0x001fe400078e0216 */
[----:B------:R-:W-:Y:S01]  /*6a10*/  IMAD R3, R0, R28, R5 ;  /* 0x0000001c00037224 */ /* 0x000fe200078e0205 */
[----:B------:R-:W-:-:S04]  /*6a20*/  PRMT R0, R4, 0x7610, R0 ;  /* 0x0000761004007816 */ /* 0x000fc80000000000 */
[----:B------:R-:W-:Y:S02]  /*6a30*/  SEL R18, R3, R22, !P0 ;  /* 0x0000001603127207 */ /* 0x000fe40004000000 */
[----:B------:R-:W-:-:S07]  /*6a40*/  SEL R22, R22, R3, !P0 ;  /* 0x0000000316167207 */ /* 0x000fce0004000000 */
.L_x_159:
[----:B------:R-:W-:Y:S01]  /*6a50*/  LOP3.LUT P0, RZ, R0, 0xff, RZ, 0xc0, !PT ;  /* 0x000000ff00ff7812 */ /* 0x000fe2000780c0ff */
[----:B------:R-:W-:Y:S01]  /*6a60*/  UIMAD.WIDE.U32 UR4, UR38, -0x33333333, URZ ;  /* 0xcccccccd260478a5 */ /* 0x000fe2000f8e003f */
[----:B------:R-:W-:-:S03]  /*6a70*/  LOP3.LUT R103, R103, 0x1, RZ, 0x3c, !PT ;  /* 0x0000000167677812 */ /* 0x000fc600078e3cff */
[----:B------:R-:W-:-:S04]  /*6a80*/  USHF.R.U32.HI UR4, URZ, 0x2, UR5 ;  /* 0x000000023f047899 */ /* 0x000fc80008011605 */
[----:B------:R-:W-:-:S04]  /*6a90*/  UIMAD UR38, UR4, -0x5, UR38 ;  /* 0xfffffffb042678a4 */ /* 0x000fc8000f8e0226 */
[----:B------:R-:W-:Y:S08]  /*6aa0*/  @P0 BRA `(.L_x_162) ;  /* 0xffffffa800a40947 */ /* 0x000ff0000383ffff */
[----:B------:R-:W-:Y:S05]  /*6ab0*/  EXIT ;  /* 0x000000000000794d */ /* 0x000fea0003800000 */
.L_x_13:
[----:B------:R-:W-:-:S08]  /*6ac0*/  ISETP.NE.AND P0, PT, R14, RZ, PT ;  /* 0x000000ff0e00720c */ /* 0x000fd00003f05270 */
[----:B0-----:R-:W0:-:S00]  /*6ad0*/  USETMAXREG.DEALLOC.CTAPOOL 0x28 ;  /* 0x00000028000079c8 */ /* 0x001e0000080e0500 */
[----:B------:R-:W-:Y:S05]  /*6ae0*/  @P0 EXIT ;  /* 0x000000000000094d */ /* 0x000fea0003800000 */
[----:B0-----:R-:W-:Y:S01]  /*6af0*/  LOP3.LUT P0, RZ, R3, 0xff, RZ, 0xc0, !PT ;  /* 0x000000ff03ff7812 */ /* 0x001fe2000780c0ff */
[----:B------:R-:W-:Y:S02]  /*6b00*/  IMAD.MOV.U32 R3, RZ, RZ, 0x1 ;  /* 0x00000001ff037424 */ /* 0x000fe400078e00ff */
[----:B------:R-:W-:-:S10]  /*6b10*/  IMAD.MOV.U32 R8, RZ, RZ, RZ ;  /* 0x000000ffff087224 */ /* 0x000fd400078e00ff */
[----:B------:R-:W-:Y:S05]  /*6b20*/  @!P0 BRA `(.L_x_163) ;  /* 0x0000000c003c8947 */ /* 0x000fea0003800000 */
[----:B------:R-:W-:Y:S01]  /*6b30*/  LOP3.LUT P0, RZ, R4, 0x1f, RZ, 0xc0, !PT ;  /* 0x0000001f04ff7812 */ /* 0x000fe2000780c0ff */
[----:B------:R-:W-:Y:S01]  /*6b40*/  ULDC UR5, c[0x0][0x658] ;  /* 0x0001960000057ab9 */ /* 0x000fe20000000800 */
[----:B------:R-:W-:Y:S01]  /*6b50*/  UMOV UR6, 0xffffffff ;  /* 0xffffffff00067882 */ /* 0x000fe20000000000 */
[----:B------:R-:W-:Y:S01]  /*6b60*/  BSSY B0, `(.L_x_163) ;  /* 0x00000cb000007945 */ /* 0x000fe20003800000 */
[----:B------:R-:W-:Y:S01]  /*6b70*/  USHF.L.U32 UR6, UR6, UR5, URZ ;  /* 0x0000000506067299 */ /* 0x000fe2000800063f */
[C---:B------:R-:W-:Y:S01]  /*6b80*/  ISETP.NE.AND P2, PT, R5.reuse, RZ, PT ;  /* 0x000000ff0500720c */ /* 0x040fe20003f45270 */
[----:B------:R-:W-:Y:S01]  /*6b90*/  UMOV UR7, 0x1 ;  /* 0x0000000100077882 */ /* 0x000fe20000000000 */
[----:B------:R-:W-:Y:S01]  /*6ba0*/  ISETP.NE.OR P0, PT, R5, RZ, !P0 ;  /* 0x000000ff0500720c */ /* 0x000fe20004705670 */
[----:B------:R-:W-:Y:S01]  /*6bb0*/  IMAD.MOV.U32 R10, RZ, RZ, 0x1 ;  /* 0x00000001ff0a7424 */ /* 0x000fe200078e00ff */
[----:B------:R-:W-:Y:S01]  /*6bc0*/  LOP3.LUT R9, R23, 0x2, RZ, 0xfc, !PT ;  /* 0x0000000217097812 */ /* 0x000fe200078efcff */
[----:B------:R-:W-:Y:S01]  /*6bd0*/  IMAD.MOV.U32 R3, RZ, RZ, 0x1 ;  /* 0x00000001ff037424 */ /* 0x000fe200078e00ff */
[----:B------:R-:W-:Y:S01]  /*6be0*/  ULDC UR4, c[0x0][0x600] ;  /* 0x0001800000047ab9 */ /* 0x000fe20000000800 */
[----:B------:R-:W-:Y:S01]  /*6bf0*/  IMAD.MOV.U32 R8, RZ, RZ, RZ ;  /* 0x000000ffff087224 */ /* 0x000fe200078e00ff */
[----:B------:R-:W-:-:S02]  /*6c00*/  USHF.L.U32 UR13, UR7, UR5, URZ ;  /* 0x00000005070d7299 */ /* 0x000fc4000800063f */
[----:B------:R-:W-:Y:S02]  /*6c10*/  UIADD3 UR21, UR40, 0x1, URZ ;  /* 0x0000000128157890 */ /* 0x000fe4000fffe03f */
[----:B------:R-:W-:Y:S02]  /*6c20*/  UIADD3 UR4, UR4, -0x1, URZ ;  /* 0xffffffff04047890 */ /* 0x000fe4000fffe03f */
[----:B------:R-:W-:Y:S01]  /*6c30*/  ULOP3.LUT UR5, URZ, UR6, URZ, 0x33, !UPT ;  /* 0x000000063f057292 */ /* 0x000fe2000f8e333f */
[----:B------:R-:W-:-:S11]  /*6c40*/  ULDC.64 UR22, c[0x0][0x198] ;  /* 0x0000660000167ab9 */ /* 0x000fd60000000a00 */
.L_x_175:
[----:B------:R-:W-:-:S03]  /*6c50*/  UMOV UR6, 0xffffffff ;  /* 0xffffffff00067882 */ /* 0x000fc60000000000 */
[----:B------:R-:W-:Y:S05]  /*6c60*/  BRA.DIV UR6, `(.L_x_164) ;  /* 0x00000012062c7947 */ /* 0x000fea000b800000 */
[----:B------:R-:W-:-:S13]  /*6c70*/  ELECT P6, URZ, PT ;  /* 0x00000000003f782f */ /* 0x000fda00038c0000 */
.L_x_189:
[----:B------:R-:W0:Y:S01]  /*6c80*/  LDC R4, c[0x0][0x28c] ;  /* 0x0000a300ff047b82 */ /* 0x000e220000000800 */
[----:B------:R-:W-:Y:S01]  /*6c90*/  BSSY B1, `(.L_x_165) ;  /* 0x0000043000017945 */ /* 0x000fe20003800000 */
[----:B0-----:R-:W-:-:S13]  /*6ca0*/  ISETP.LT.OR P6, PT, R4, 0x1, !P6 ;  /* 0x000000010400780c */ /* 0x001fda00077c1670 */
[----:B------:R-:W-:Y:S05]  /*6cb0*/  @P6 BRA `(.L_x_166) ;  /* 0x0000000400006947 */ /* 0x000fea0003800000 */
[----:B------:R-:W-:Y:S02]  /*6cc0*/  IMAD.SHL.U32 R22, R22, 0x40, RZ ;  /* 0x0000004016167824 */ /* 0x000fe400078e00ff */
[----:B------:R-:W-:Y:S02]  /*6cd0*/  IMAD.SHL.U32 R18, R18, 0x80, RZ ;  /* 0x0000008012127824 */ /* 0x000fe400078e00ff */
[----:B------:R-:W-:Y:S02]  /*6ce0*/  IMAD.MOV.U32 R13, RZ, RZ, RZ ;  /* 0x000000ffff0d7224 */ /* 0x000fe400078e00ff */
[----:B------:R-:W-:Y:S02]  /*6cf0*/  IMAD.U32 R14, RZ, RZ, UR21 ;  /* 0x00000015ff0e7e24 */ /* 0x000fe4000f8e00ff */
[----:B------:R-:W-:Y:S02]  /*6d00*/  IMAD.MOV.U32 R4, RZ, RZ, R3 ;  /* 0x000000ffff047224 */ /* 0x000fe400078e0003 */
[----:B------:R-:W-:-:S07]  /*6d10*/  IMAD.MOV.U32 R5, RZ, RZ, R8 ;  /* 0x000000ffff057224 */ /* 0x000fce00078e0008 */
.L_x_170:
[----:B------:R-:W0:Y:S01]  /*6d20*/  S2R R7, SR_CgaCtaId ;  /* 0x0000000000077919 */ /* 0x000e220000008800 */
[----:B------:R-:W-:-:S04]  /*6d30*/  MOV R6, 0x400 ;  /* 0x0000040000067802 */ /* 0x000fc80000000f00 */
[----:B0-----:R-:W-:Y:S02]  /*6d40*/  LEA R12, R7, R6, 0x18 ;  /* 0x00000006070c7211 */ /* 0x001fe400078ec0ff */
[----:B------:R-:W-:Y:S01]  /*6d50*/  SHF.L.U32 R6, R4, 0x1f, RZ ;  /* 0x0000001f04067819 */ /* 0x000fe200000006ff */
[----:B------:R-:W0:Y:S02]  /*6d60*/  @!P2 LDC R7, c[0x0][0x500] ;  /* 0x00014000ff07ab82 */ /* 0x000e240000000800 */
[----:B------:R-:W-:-:S04]  /*6d70*/  IMAD R11, R5, 0x8, R12 ;  /* 0x00000008050b7824 */ /* 0x000fc800078e020c */
[----:B------:R-:W1:Y:S02]  /*6d80*/  SYNCS.PHASECHK.TRANS64.TRYWAIT P1, [R11+URZ+0x28], R6 ;  /* 0x000028060b0075a7 */ /* 0x000e64000802017f */
[----:B-1----:R-:W-:Y:S05]  /*6d90*/  @!P1 BRA `(.L_x_167) ;  /* 0x0000001000009947 */ /* 0x002fea0003800000 */
.L_x_190:
[----:B-1----:R-:W-:Y:S01]  /*6da0*/  PRMT R6, R9, 0x9910, RZ ;  /* 0x0000991009067816 */ /* 0x002fe200000000ff */
[----:B0-----:R0:W-:Y:S03]  /*6db0*/  @!P2 SYNCS.ARRIVE.TRANS64 RZ, [R11+URZ], R7 ;  /* 0x000000070bffa9a7 */ /* 0x0011e6000800003f */
[----:B------:R-:W-:-:S13]  /*6dc0*/  ISETP.NE.AND P1, PT, R6, 0x2, PT ;  /* 0x000000020600780c */ /* 0x000fda0003f25270 */
[----:B0-----:R-:W-:Y:S05]  /*6dd0*/  @P1 BRA `(.L_x_168) ;  /* 0x0000000000041947 */ /* 0x001fea0003800000 */
[----:B------:R-:W-:Y:S01]  /*6de0*/  BPT.TRAP 0x1 ;  /* 0x000000040000795c */ /* 0x000fe20000300000 */
.L_x_168:
[----:B------:R-:W-:Y:S05]  /*6df0*/  @P0 BRA `(.L_x_169) ;  /* 0x0000000000040947 */ /* 0x000fea0003800000 */
[----:B------:R-:W-:Y:S01]  /*6e00*/  BPT.TRAP 0x1 ;  /* 0x000000040000795c */ /* 0x000fe20000300000 */
.L_x_169:
[--C-:B------:R-:W-:Y:S01]  /*6e10*/  IMAD R6, R5, 0x4000, R12.reuse ;  /* 0x0000400005067824 */ /* 0x100fe200078e020c */
[----:B------:R-:W-:Y:S01]  /*6e20*/  R2UR UR34, R13 ;  /* 0x000000000d2272ca */ /* 0x000fe200000e0000 */
[----:B------:R-:W-:Y:S01]  /*6e30*/  IMAD R12, R5, 0x8000, R12 ;  /* 0x00008000050c7824 */ /* 0x000fe200078e020c */
[----:B------:R-:W-:Y:S01]  /*6e40*/  R2UR UR33, R11 ;  /* 0x000000000b2172ca */ /* 0x000fe200000e0000 */
[----:B------:R-:W-:Y:S01]  /*6e50*/  VIADD R14, R14, 0xffffffff ;  /* 0xffffffff0e0e7836 */ /* 0x000fe20000000000 */
[----:B------:R-:W-:Y:S01]  /*6e60*/  R2UR UR24, R6 ;  /* 0x00000000061872ca */ /* 0x000fe200000e0000 */
[----:B------:R-:W-:Y:S01]  /*6e70*/  UIADD3 UR6, UP0, UR22, 0xf0, URZ ;  /* 0x000000f016067890 */ /* 0x000fe2000ff1e03f */
[----:B------:R-:W-:Y:S01]  /*6e80*/  R2UR UR8, R12 ;  /* 0x000000000c0872ca */ /* 0x000fe200000e0000 */
[----:B------:R-:W-:Y:S01]  /*6e90*/  UIADD3 UR30, UP1, UR22, 0x1f0, URZ ;  /* 0x000001f0161e7890 */ /* 0x000fe2000ff3e03f */
[----:B------:R-:W-:Y:S01]  /*6ea0*/  R2UR UR36, R19 ;  /* 0x00000000132472ca */ /* 0x000fe200000e0000 */
[----:B------:R-:W-:Y:S01]  /*6eb0*/  UIADD3.X UR7, URZ, UR23, URZ, UP0, !UPT ;  /* 0x000000173f077290 */ /* 0x000fe200087fe43f */
[----:B------:R-:W-:Y:S01]  /*6ec0*/  R2UR UR35, R22 ;  /* 0x00000000162372ca */ /* 0x000fe200000e0000 */
[----:B------:R-:W-:Y:S01]  /*6ed0*/  UIADD3.X UR31, URZ, UR23, URZ, UP1, !UPT ;  /* 0x000000173f1f7290 */ /* 0x000fe20008ffe43f */
[----:B------:R-:W-:Y:S01]  /*6ee0*/  R2UR UR19, R18 ;  /* 0x00000000121372ca */ /* 0x000fe200000e0000 */
[----:B------:R-:W-:Y:S01]  /*6ef0*/  UIADD3 UR26, UR34, 0x20, URZ ;  /* 0x00000020221a7890 */ /* 0x000fe2000fffe03f */
[----:B------:R-:W-:Y:S01]  /*6f00*/  ISETP.GT.AND P3, PT, R14, 0x1, PT ;  /* 0x000000010e00780c */ /* 0x000fe20003f64270 */
[----:B------:R-:W-:Y:S01]  /*6f10*/  VIADD R5, R5, 0x1 ;  /* 0x0000000105057836 */ /* 0x000fe20000000000 */
[----:B------:R-:W-:Y:S01]  /*6f20*/  UMOV UR14, 0x0 ;  /* 0x00000000000e7882 */ /* 0x000fe20000000000 */
[----:B------:R-:W-:Y:S01]  /*6f30*/  UIADD3 UR32, UR24, 0x180, URZ ;  /* 0x0000018018207890 */ /* 0x000fe2000fffe03f */
[----:B------:R-:W-:Y:S01]  /*6f40*/  VIADD R13, R13, 0x40 ;  /* 0x000000400d0d7836 */ /* 0x000fe20000000000 */
[----:B------:R-:W-:Y:S01]  /*6f50*/  UIADD3 UR24, UR24, 0x2180, URZ ;  /* 0x0000218018187890 */ /* 0x000fe2000fffe03f */
[----:B------:R-:W-:Y:S01]  /*6f60*/  ISETP.NE.AND P1, PT, R5, 0x5, PT ;  /* 0x000000050500780c */ /* 0x000fe20003f25270 */
[----:B------:R-:W-:-:S02]  /*6f70*/  UIADD3 UR16, UR8, 0x14180, URZ ;  /* 0x0001418008107890 */ /* 0x000fc4000fffe03f */
[----:B------:R-:W-:Y:S01]  /*6f80*/  UIADD3 UR8, UR8, 0x18180, URZ ;  /* 0x0001818008087890 */ /* 0x000fe2000fffe03f */
[----:B------:R-:W-:Y:S01]  /*6f90*/  SEL R7, RZ, 0x1, P1 ;  /* 0x00000001ff077807 */ /* 0x000fe20000800000 */
[----:B------:R-:W-:Y:S01]  /*6fa0*/  UMOV UR15, 0x10000000 ;  /* 0x10000000000f7882 */ /* 0x000fe20000000000 */
[----:B------:R-:W-:Y:S01]  /*6fb0*/  UMOV UR25, UR33 ;  /* 0x0000002100197c82 */ /* 0x000fe20008000000 */
[----:B------:R-:W-:Y:S01]  /*6fc0*/  UMOV UR28, UR36 ;  /* 0x00000024001c7c82 */ /* 0x000fe20008000000 */
[----:B------:R-:W-:Y:S01]  /*6fd0*/  UMOV UR27, UR35 ;  /* 0x00000023001b7c82 */ /* 0x000fe20008000000 */
[----:B------:R-:W-:Y:S01]  /*6fe0*/  UMOV UR17, UR33 ;  /* 0x0000002100117c82 */ /* 0x000fe20008000000 */
[----:B------:R-:W-:Y:S01]  /*6ff0*/  UMOV UR18, UR34 ;  /* 0x0000002200127c82 */ /* 0x000fe20008000000 */
[----:B------:R-:W-:Y:S01]  /*7000*/  UMOV UR20, UR36 ;  /* 0x0000002400147c82 */ /* 0x000fe20008000000 */
[----:B------:R0:W-:Y:S01]  /*7010*/  UTMALDG.3D [UR32], [UR6], desc[UR14] ;  /* 0x00000e20060075b4 */ /* 0x0001e20008011000 */
[----:B------:R-:W-:Y:S01]  /*7020*/  UMOV UR9, UR33 ;  /* 0x0000002100097c82 */ /* 0x000fe20008000000 */
[----:B------:R-:W-:Y:S01]  /*7030*/  UMOV UR11, UR19 ;  /* 0x00000013000b7c82 */ /* 0x000fe20008000000 */
[----:B------:R-:W-:Y:S01]  /*7040*/  UMOV UR12, UR36 ;  /* 0x00000024000c7c82 */ /* 0x000fe20008000000 */
[----:B------:R-:W-:Y:S01]  /*7050*/  UMOV UR10, UR26 ;  /* 0x0000001a000a7c82 */ /* 0x000fe20008000000 */
[----:B------:R-:W-:-:S02]  /*7060*/  LOP3.LUT R4, R4, R7, RZ, 0x3c, !PT ;  /* 0x0000000704047212 */ /* 0x000fc400078e3cff */
[----:B------:R-:W-:Y:S01]  /*7070*/  SEL R5, R5, RZ, P1 ;  /* 0x000000ff05057207 */ /* 0x000fe20000800000 */
[----:B------:R0:W-:Y:S01]  /*7080*/  UTMALDG.3D [UR24], [UR6], desc[UR14] ;  /* 0x00000e18060075b4 */ /* 0x0001e20008011000 */
[----:B------:R0:W-:Y:S01]  /*7090*/  UTMALDG.3D [UR16], [UR30], desc[UR14] ;  /* 0x00000e101e0075b4 */ /* 0x0001e20008011000 */
[----:B------:R0:W-:Y:S02]  /*70a0*/  UTMALDG.3D [UR8], [UR30], desc[UR14] ;  /* 0x00000e081e0075b4 */ /* 0x0001e40008011000 */
[----:B0-----:R-:W-:Y:S05]  /*70b0*/  @P3 BRA `(.L_x_170) ;  /* 0xfffffffc00183947 */ /* 0x001fea000383ffff */
.L_x_166:
[----:B------:R-:W-:Y:S05]  /*70c0*/  BSYNC B1 ;  /* 0x0000000000017941 */ /* 0x000fea0003800000 */
.L_x_165:
[----:B------:R-:W2:Y:S01]  /*70d0*/  LDL.64 R20, [R1] ;  /* 0x0000000001147983 */ /* 0x000ea20000100a00 */
[----:B------:R-:W-:Y:S01]  /*70e0*/  LOP3.LUT P4, RZ, R10, 0xff, RZ, 0xc0, !PT ;  /* 0x000000ff0aff7812 */ /* 0x000fe2000788c0ff */
[----:B------:R-:W-:Y:S01]  /*70f0*/  VIADD R7, R8, UR40 ;  /* 0x0000002808077c36 */ /* 0x000fe20008000000 */
[----:B------:R-:W-:Y:S01]  /*7100*/  ULDC.64 UR6, c[0x0][0x650] ;  /* 0x0001940000067ab9 */ /* 0x000fe20000000a00 */
[----:B------:R-:W-:Y:S01]  /*7110*/  IMAD.U32 R8, RZ, RZ, UR40 ;  /* 0x00000028ff087e24 */ /* 0x000fe2000f8e00ff */
[----:B------:R-:W-:Y:S01]  /*7120*/  UISETP.GE.U32.AND UP0, UPT, UR40, 0x5, UPT ;  /* 0x000000052800788c */ /* 0x000fe2000bf06070 */
[----:B------:R-:W-:Y:S01]  /*7130*/  BSSY B1, `(.L_x_171) ;  /* 0x000006b000017945 */ /* 0x000fe20003800000 */
[----:B------:R-:W-:Y:S01]  /*7140*/  ISETP.GT.U32.AND P1, PT, R7, 0x4, PT ;  /* 0x000000040700780c */ /* 0x000fe20003f24070 */
[----:B------:R-:W-:Y:S01]  /*7150*/  IMAD.MOV.U32 R22, RZ, RZ, -0x1 ;  /* 0xffffffffff167424 */ /* 0x000fe200078e00ff */
[----:B------:R-:W-:Y:S01]  /*7160*/  PRMT R10, RZ, 0x7610, R10 ;  /* 0x00007610ff0a7816 */ /* 0x000fe2000000000a */
[----:B------:R-:W-:Y:S01]  /*7170*/  IMAD.MOV.U32 R18, RZ, RZ, -0x1 ;  /* 0xffffffffff127424 */ /* 0x000fe200078e00ff */
[----:B------:R-:W-:Y:S01]  /*7180*/  ISETP.LT.U32.AND P1, PT, R8, 0x5, P1 ;  /* 0x000000050800780c */ /* 0x000fe20000f21070 */
[----:B------:R-:W-:Y:S01]  /*7190*/  IMAD.MOV.U32 R19, RZ, RZ, -0x1 ;  /* 0xffffffffff137424 */ /* 0x000fe200078e00ff */
[----:B------:R-:W-:Y:S01]  /*71a0*/  PLOP3.LUT P3, PT, PT, PT, UP0, 0x80, 0x0 ;  /* 0x000000000000781c */ /* 0x000fe20003f6f008 */
[----:B------:R-:W0:Y:S01]  /*71b0*/  @P4 S2R R5, SR_CgaCtaId ;  /* 0x0000000000054919 */ /* 0x000e220000008800 */
[----:B------:R-:W-:-:S04]  /*71c0*/  @P4 MOV R4, 0x400 ;  /* 0x0000040000044802 */ /* 0x000fc80000000f00 */
[----:B0-----:R-:W-:Y:S01]  /*71d0*/  @P4 LEA R6, R5, R4, 0x18 ;  /* 0x0000000405064211 */ /* 0x001fe200078ec0ff */
[----:B------:R-:W-:Y:S01]  /*71e0*/  IMAD.WIDE.U32 R4, R7, -0x33333333, RZ ;  /* 0xcccccccd07047825 */ /* 0x000fe200078e00ff */
[----:B------:R-:W-:Y:S02]  /*71f0*/  SEL R4, RZ, 0x1, !P1 ;  /* 0x00000001ff047807 */ /* 0x000fe40004800000 */
[----:B------:R0:W-:Y:S02]  /*7200*/  @P4 SYNCS.ARRIVE.TRANS64.A1T0 RZ, [R6+URZ+0x88], RZ ;  /* 0x000088ff06ff49a7 */ /* 0x0001e4000810003f */
[----:B------:R-:W-:Y:S02]  /*7210*/  LOP3.LUT R3, R3, R4, RZ, 0x3c, !PT ;  /* 0x0000000403037212 */ /* 0x000fe400078e3cff */
[----:B------:R-:W-:Y:S02]  /*7220*/  PRMT R4, RZ, 0x7610, R4 ;  /* 0x00007610ff047816 */ /* 0x000fe40000000004 */
[----:B0-----:R-:W-:-:S04]  /*7230*/  SHF.R.U32.HI R6, RZ, 0x2, R5 ;  /* 0x00000002ff067819 */ /* 0x001fc80000011605 */
[----:B------:R-:W-:Y:S01]  /*7240*/  @P3 LOP3.LUT R3, R3, 0x1, R6, 0x78, !PT ;  /* 0x0000000103033812 */ /* 0x000fe200078e7806 */
[----:B------:R-:W-:Y:S01]  /*7250*/  IMAD R8, R6, -0x5, R7 ;  /* 0xfffffffb06087824 */ /* 0x000fe200078e0207 */
[----:B--2---:R-:W-:-:S04]  /*7260*/  IADD3 R16, P4, R16, R20, RZ ;  /* 0x0000001410107210 */ /* 0x004fc80007f9e0ff */
[----:B------:R-:W-:Y:S01]  /*7270*/  ISETP.GE.U32.AND P1, PT, R16, UR6, PT ;  /* 0x0000000610007c0c */ /* 0x000fe2000bf26070 */
[----:B------:R-:W-:-:S05]  /*7280*/  IMAD.X R17, R17, 0x1, R0, P4 ;  /* 0x0000000111117824 */ /* 0x000fca00020e0600 */
[----:B------:R-:W-:-:S13]  /*7290*/  ISETP.GE.U32.AND.EX P1, PT, R17, UR7, PT, P1 ;  /* 0x0000000711007c0c */ /* 0x000fda000bf26110 */
[----:B------:R-:W-:Y:S05]  /*72a0*/  @P1 BRA `(.L_x_172) ;  /* 0x00000004004c1947 */ /* 0x000fea0003800000 */
[----:B------:R-:W0:Y:S01]  /*72b0*/  S2R R12, SR_CTAID.X ;  /* 0x00000000000c7919 */ /* 0x000e220000002500 */
[----:B------:R-:W-:Y:S01]  /*72c0*/  ULDC.64 UR6, c[0x0][0x628] ;  /* 0x00018a0000067ab9 */ /* 0x000fe20000000a00 */
[----:B------:R-:W1:Y:S01]  /*72d0*/  LDC R13, c[0x0][0x144] ;  /* 0x00005100ff0d7b82 */ /* 0x000e620000000800 */
[----:B------:R-:W-:Y:S01]  /*72e0*/  ISETP.NE.U32.AND P1, PT, RZ, UR6, PT ;  /* 0x00000006ff007c0c */ /* 0x000fe2000bf25070 */
[----:B------:R-:W2:Y:S01]  /*72f0*/  S2R R11, SR_CTAID.Y ;  /* 0x00000000000b7919 */ /* 0x000ea20000002600 */
[----:B------:R-:W-:Y:S01]  /*7300*/  ULDC UR8, c[0x0][0x150] ;  /* 0x0000540000087ab9 */ /* 0x000fe20000000800 */
[----:B------:R-:W-:Y:S01]  /*7310*/  ULDC UR9, c[0x0][0x630] ;  /* 0x00018c0000097ab9 */ /* 0x000fe20000000800 */
[----:B------:R-:W-:Y:S01]  /*7320*/  ISETP.NE.AND.EX P1, PT, RZ, UR7, PT, P1 ;  /* 0x00000007ff007c0c */ /* 0x000fe2000bf25310 */
[----:B------:R-:W-:Y:S01]  /*7330*/  IMAD.MOV.U32 R4, RZ, RZ, R16 ;  /* 0x000000ffff047224 */ /* 0x000fe200078e0010 */
[----:B0-----:R-:W-:-:S05]  /*7340*/  I2FP.F32.U32 R5, R12 ;  /* 0x0000000c00057245 */ /* 0x001fca0000201000 */
[----:B------:R-:W-:Y:S01]  /*7350*/  FMUL R14, R5, UR8 ;  /* 0x00000008050e7c20 */ /* 0x000fe20008400000 */
[----:B------:R-:W-:-:S05]  /*7360*/  IMAD.MOV.U32 R5, RZ, RZ, R17 ;  /* 0x000000ffff057224 */ /* 0x000fca00078e0011 */
[----:B--2---:R-:W-:Y:S05]  /*7370*/  @!P1 BRA `(.L_x_173) ;  /* 0x0000000000289947 */ /* 0x004fea0003800000 */
[----:B------:R-:W-:Y:S02]  /*7380*/  ULDC UR8, c[0x0][0x634] ;  /* 0x00018d0000087ab9 */ /* 0x000fe40000000800 */
[----:B------:R-:W-:-:S05]  /*7390*/  IADD3 R5, P1, R16, UR8, RZ ;  /* 0x0000000810057c10 */ /* 0x000fca000ff3e0ff */
[----:B------:R-:W-:-:S04]  /*73a0*/  IMAD.X R15, RZ, RZ, R17, P1 ;  /* 0x000000ffff0f7224 */ /* 0x000fc800008e0611 */
[----:B------:R-:W-:-:S04]  /*73b0*/  IMAD.WIDE.U32 R6, R15, UR6, RZ ;  /* 0x000000060f067c25 */ /* 0x000fc8000f8e00ff */
[----:B------:R-:W-:-:S04]  /*73c0*/  IMAD.WIDE.U32 R6, P1, R5, UR7, R6 ;  /* 0x0000000705067c25 */ /* 0x000fc8000f820006 */
[----:B------:R-:W-:-:S04]  /*73d0*/  IMAD.WIDE.U32 R4, R5, UR6, RZ ;  /* 0x0000000605047c25 */ /* 0x000fc8000f8e00ff */
[----:B------:R-:W-:Y:S01]  /*73e0*/  IMAD.MOV.U32 R4, RZ, RZ, R7 ;  /* 0x000000ffff047224 */ /* 0x000fe200078e0007 */
[----:B------:R-:W-:Y:S01]  /*73f0*/  IADD3 RZ, P3, R5, R6, RZ ;  /* 0x0000000605ff7210 */ /* 0x000fe20007f7e0ff */
[----:B------:R-:W-:-:S04]  /*7400*/  IMAD.X R5, RZ, RZ, RZ, P1 ;  /* 0x000000ffff057224 */ /* 0x000fc800008e06ff */
[----:B------:R-:W-:-:S08]  /*7410*/  IMAD.WIDE.U32.X R4, R15, UR7, R4, P3 ;  /* 0x000000070f047c25 */ /* 0x000fd000098e0404 */
.L_x_173:
[--C-:B------:R-:W-:Y:S01]  /*7420*/  SHF.R.U64 R19, R4, UR9, R5.reuse ;  /* 0x0000000904137c19 */ /* 0x100fe20008001205 */
[----:B------:R-:W0:Y:S01]  /*7430*/  F2I.U32.TRUNC.NTZ R14, R14 ;  /* 0x0000000e000e7305 */ /* 0x000e22000020f000 */
[----:B------:R-:W-:Y:S01]  /*7440*/  SHF.R.U32.HI R4, RZ, UR9, R5 ;  /* 0x00000009ff047c19 */ /* 0x000fe20008011605 */
[----:B------:R-:W-:Y:S01]  /*7450*/  ULDC.64 UR6, c[0x0][0x620] ;  /* 0x0001880000067ab9 */ /* 0x000fe20000000a00 */
[----:B------:R-:W-:Y:S01]  /*7460*/  IADD3 R7, P1, RZ, -R19, RZ ;  /* 0x80000013ff077210 */ /* 0x000fe20007f3e0ff */
[----:B------:R-:W-:Y:S01]  /*7470*/  ULDC.64 UR8, c[0x0][0x640] ;  /* 0x0001900000087ab9 */ /* 0x000fe20000000a00 */
[----:B------:R-:W2:Y:S03]  /*7480*/  LDC R18, c[0x0][0x148] ;  /* 0x00005200ff127b82 */ /* 0x000ea60000000800 */
[----:B------:R-:W-:Y:S01]  /*7490*/  IMAD.X R4, RZ, RZ, ~R4, P1 ;  /* 0x000000ffff047224 */ /* 0x000fe200008e0e04 */
[----:B------:R-:W-:-:S03]  /*74a0*/  ISETP.NE.U32.AND P1, PT, RZ, UR8, PT ;  /* 0x00000008ff007c0c */ /* 0x000fc6000bf25070 */
[----:B------:R-:W-:Y:S01]  /*74b0*/  IMAD R6, R4, UR6, RZ ;  /* 0x0000000604067c24 */ /* 0x000fe2000f8e02ff */
[----:B------:R-:W-:Y:S01]  /*74c0*/  ISETP.NE.AND.EX P1, PT, RZ, UR9, PT, P1 ;  /* 0x00000009ff007c0c */ /* 0x000fe2000bf25310 */
[----:B------:R-:W-:Y:S01]  /*74d0*/  IMAD.WIDE.U32 R4, R7, UR6, R16 ;  /* 0x0000000607047c25 */ /* 0x000fe2000f8e0010 */
[----:B------:R-:W-:-:S03]  /*74e0*/  ULDC UR6, c[0x0][0x618] ;  /* 0x0001860000067ab9 */ /* 0x000fc60000000800 */
[----:B------:R-:W-:Y:S01]  /*74f0*/  IMAD R7, R7, UR7, R6 ;  /* 0x0000000707077c24 */ /* 0x000fe2000f8e0206 */
[----:B------:R-:W-:Y:S01]  /*7500*/  ULDC UR7, c[0x0][0x154] ;  /* 0x0000550000077ab9 */ /* 0x000fe20000000800 */
[----:B0-----:R-:W-:Y:S02]  /*7510*/  IMAD.MOV R6, RZ, RZ, -R14 ;  /* 0x000000ffff067224 */ /* 0x001fe400078e0a0e */
[----:B------:R-:W-:Y:S02]  /*7520*/  IMAD.IADD R5, R5, 0x1, R7 ;  /* 0x0000000105057824 */ /* 0x000fe400078e0207 */
[----:B-1----:R-:W-:Y:S01]  /*7530*/  IMAD R12, R13, R6, R12 ;  /* 0x000000060d0c7224 */ /* 0x002fe200078e020c */
[----:B------:R-:W-:Y:S02]  /*7540*/  I2FP.F32.U32 R6, R11 ;  /* 0x0000000b00067245 */ /* 0x000fe40000201000 */
[--C-:B------:R-:W-:Y:S02]  /*7550*/  SHF.R.U64 R13, R4, UR6, R5.reuse ;  /* 0x00000006040d7c19 */ /* 0x100fe40008001205 */
[----:B------:R-:W-:Y:S01]  /*7560*/  SHF.R.U32.HI R4, RZ, UR6, R5 ;  /* 0x00000006ff047c19 */ /* 0x000fe20008011605 */
[----:B------:R-:W-:Y:S01]  /*7570*/  FMUL R6, R6, UR7 ;  /* 0x0000000706067c20 */ /* 0x000fe20008400000 */
[----:B------:R-:W-:-:S02]  /*7580*/  ULDC UR6, c[0x0][0x608] ;  /* 0x0001820000067ab9 */ /* 0x000fc40000000800 */
[--C-:B------:R-:W-:Y:S01]  /*7590*/  SHF.R.U64 R15, R13, UR6, R4.reuse ;  /* 0x000000060d0f7c19 */ /* 0x100fe20008001204 */
[----:B------:R0:W1:Y:S01]  /*75a0*/  F2I.U32.TRUNC.NTZ R20, R6 ;  /* 0x0000000600147305 */ /* 0x000062000020f000 */
[----:B------:R-:W-:Y:S01]  /*75b0*/  SHF.R.U32.HI R4, RZ, UR6, R4 ;  /* 0x00000006ff047c19 */ /* 0x000fe20008011604 */
[----:B------:R-:W-:-:S03]  /*75c0*/  ULDC UR6, c[0x0][0x658] ;  /* 0x0001960000067ab9 */ /* 0x000fc60000000800 */
[--C-:B------:R-:W-:Y:S02]  /*75d0*/  SHF.R.U64 R14, R15, UR6, R4.reuse ;  /* 0x000000060f0e7c19 */ /* 0x100fe40008001204 */
[----:B------:R-:W-:-:S03]  /*75e0*/  SHF.R.U32.HI R21, RZ, UR6, R4 ;  /* 0x00000006ff157c19 */ /* 0x000fc60008011604 */
[----:B------:R-:W-:Y:S02]  /*75f0*/  IMAD.MOV.U32 R4, RZ, RZ, R14 ;  /* 0x000000ffff047224 */ /* 0x000fe400078e000e */
[----:B------:R-:W-:Y:S01]  /*7600*/  IMAD.MOV.U32 R5, RZ, RZ, R21 ;  /* 0x000000ffff057224 */ /* 0x000fe200078e0015 */
[----:B0-----:R-:W-:Y:S06]  /*7610*/  @!P1 BRA `(.L_x_174) ;  /* 0x0000000000289947 */ /* 0x001fec0003800000 */
        /* <DEDUP_REMOVED lines=10> */
.L_x_174:
[----:B------:R-:W-:Y:S01]  /*76c0*/  ISETP.NE.AND P1, PT, R2, 0x1, PT ;  /* 0x000000010200780c */ /* 0x000fe20003f25270 */
[----:B------:R-:W-:Y:S01]  /*76d0*/  ULDC UR6, c[0x0][0x648] ;  /* 0x0001920000067ab9 */ /* 0x000fe20000000800 */
[----:B------:R-:W-:Y:S01]  /*76e0*/  LOP3.LUT R15, R15, UR5, RZ, 0xc0, !PT ;  /* 0x000000050f0f7c12 */ /* 0x000fe2000f8ec0ff */
[----:B-1----:R-:W-:Y:S01]  /*76f0*/  IMAD.MOV R20, RZ, RZ, -R20 ;  /* 0x000000ffff147224 */ /* 0x002fe200078e0a14 */
[----:B------:R-:W-:Y:S01]  /*7700*/  SHF.R.U64 R4, R4, UR6, R5 ;  /* 0x0000000604047c19 */ /* 0x000fe20008001205 */
[----:B------:R-:W-:Y:S01]  /*7710*/  ULDC UR6, c[0x0][0x638] ;  /* 0x00018e0000067ab9 */ /* 0x000fe20000000800 */
[----:B------:R-:W-:Y:S01]  /*7720*/  LOP3.LUT R13, R13, UR4, RZ, 0xc0, !PT ;  /* 0x000000040d0d7c12 */ /* 0x000fe2000f8ec0ff */
[----:B------:R-:W-:Y:S02]  /*7730*/  ULDC UR7, c[0x0][0x610] ;  /* 0x0001840000077ab9 */ /* 0x000fe40000000800 */
[----:B------:R-:W-:Y:S02]  /*7740*/  IMAD.MOV R5, RZ, RZ, -R4 ;  /* 0x000000ffff057224 */ /* 0x000fe400078e0a04 */
[----:B------:R-:W-:-:S02]  /*7750*/  IMAD R15, R4, UR13, R15 ;  /* 0x0000000d040f7c24 */ /* 0x000fc4000f8e020f */
[----:B--2---:R-:W-:Y:S02]  /*7760*/  @P1 IMAD R12, R18, R20, R11 ;  /* 0x00000014120c1224 */ /* 0x004fe400078e020b */
[----:B------:R-:W-:Y:S01]  /*7770*/  IMAD R14, R5, UR6, R14 ;  /* 0x00000006050e7c24 */ /* 0x000fe2000f8e020e */
[----:B------:R-:W-:Y:S01]  /*7780*/  ULDC UR6, c[0x0][0x600] ;  /* 0x0001800000067ab9 */ /* 0x000fe20000000800 */
[----:B------:R-:W-:Y:S02]  /*7790*/  IMAD R12, R15, UR7, R12 ;  /* 0x000000070f0c7c24 */ /* 0x000fe4000f8e020c */
[----:B------:R-:W-:Y:S02]  /*77a0*/  IMAD R5, R14, UR6, R13 ;  /* 0x000000060e057c24 */ /* 0x000fe4000f8e020d */
[----:B------:R-:W-:-:S03]  /*77b0*/  IMAD.MOV.U32 R4, RZ, RZ, 0x1 ;  /* 0x00000001ff047424 */ /* 0x000fc600078e00ff */
[----:B------:R-:W-:Y:S02]  /*77c0*/  SEL R18, R5, R12, !P1 ;  /* 0x0000000c05127207 */ /* 0x000fe40004800000 */
[----:B------:R-:W-:-:S07]  /*77d0*/  SEL R22, R12, R5, !P1 ;  /* 0x000000050c167207 */ /* 0x000fce0004800000 */
.L_x_172:
[----:B------:R-:W-:Y:S05]  /*77e0*/  BSYNC B1 ;  /* 0x0000000000017941 */ /* 0x000fea0003800000 */
.L_x_171:
[----:B------:R-:W-:-:S13]  /*77f0*/  LOP3.LUT P1, RZ, R4, 0xff, RZ, 0xc0, !PT ;  /* 0x000000ff04ff7812 */ /* 0x000fda000782c0ff */
[----:B------:R-:W-:Y:S05]  /*7800*/  @P1 BRA `(.L_x_175) ;  /* 0xfffffff400101947 */ /* 0x000fea000383ffff */
[----:B------:R-:W-:Y:S05]  /*7810*/  BSYNC B0 ;  /* 0x0000000000007941 */ /* 0x000fea0003800000 */
.L_x_163:
[----:B------:R-:W-:-:S03]  /*7820*/  UMOV UR6, 0xffffffff ;  /* 0xffffffff00067882 */ /* 0x000fc60000000000 */
[----:B------:R-:W-:Y:S05]  /*7830*/  BRA.DIV UR6, `(.L_x_176) ;  /* 0x00000006066c7947 */ /* 0x000fea000b800000 */
[----:B------:R-:W-:-:S13]  /*7840*/  ELECT P6, URZ, PT ;  /* 0x00000000003f782f */ /* 0x000fda00038c0000 */
.L_x_193:
[----:B------:R-:W-:Y:S04]  /*7850*/  BSSY B0, `(.L_x_177) ;  /* 0x0000034000007945 */ /* 0x000fe80003800000 */
[----:B------:R-:W-:Y:S05]  /*7860*/  @!P6 BRA `(.L_x_178) ;  /* 0x0000000000c8e947 */ /* 0x000fea0003800000 */
[----:B------:R-:W-:-:S04]  /*7870*/  LOP3.LUT R23, R23, 0x2, RZ, 0xfc, !PT ;  /* 0x0000000217177812 */ /* 0x000fc800078efcff */
[----:B------:R-:W-:-:S13]  /*7880*/  ISETP.NE.AND P0, PT, R23, 0x3, PT ;  /* 0x000000031700780c */ /* 0x000fda0003f05270 */
[----:B------:R-:W-:Y:S05]  /*7890*/  @!P0 BRA `(.L_x_179) ;  /* 0x0000000000048947 */ /* 0x000fea0003800000 */
[----:B------:R-:W-:Y:S01]  /*78a0*/  BPT.TRAP 0x1 ;  /* 0x000000040000795c */ /* 0x000fe20000300000 */
.L_x_179:
[----:B------:R-:W0:Y:S01]  /*78b0*/  S2R R5, SR_CgaCtaId ;  /* 0x0000000000057919 */ /* 0x000e220000008800 */
[----:B------:R-:W-:Y:S02]  /*78c0*/  MOV R0, 0x400 ;  /* 0x0000040000007802 */ /* 0x000fe40000000f00 */
[----:B------:R-:W-:Y:S02]  /*78d0*/  SHF.L.U32 R2, R3, 0x1f, RZ ;  /* 0x0000001f03027819 */ /* 0x000fe400000006ff */
[----:B0-----:R-:W-:-:S05]  /*78e0*/  LEA R5, R5, R0, 0x18 ;  /* 0x0000000005057211 */ /* 0x001fca00078ec0ff */
[----:B------:R-:W-:-:S04]  /*78f0*/  VIADD R5, R5, 0x28 ;  /* 0x0000002805057836 */ /* 0x000fc80000000000 */
[C---:B------:R-:W-:Y:S02]  /*7900*/  IMAD R7, R8.reuse, 0x8, R5 ;  /* 0x0000000808077824 */ /* 0x040fe400078e0205 */
[----:B------:R-:W-:Y:S02]  /*7910*/  VIADD R8, R8, 0x1 ;  /* 0x0000000108087836 */ /* 0x000fe40000000000 */
[----:B------:R-:W0:Y:S03]  /*7920*/  SYNCS.PHASECHK.TRANS64.TRYWAIT P0, [R7+URZ], R2 ;  /* 0x00000002070075a7 */ /* 0x000e26000800017f */
[----:B------:R-:W-:-:S04]  /*7930*/  ISETP.NE.AND P1, PT, R8, 0x5, PT ;  /* 0x000000050800780c */ /* 0x000fc80003f25270 */
[----:B------:R-:W-:Y:S02]  /*7940*/  SEL R0, RZ, 0x1, P1 ;  /* 0x00000001ff007807 */ /* 0x000fe40000800000 */
[----:B------:R-:W-:Y:S02]  /*7950*/  SEL R8, R8, RZ, P1 ;  /* 0x000000ff08087207 */ /* 0x000fe40000800000 */
[----:B------:R-:W-:-:S03]  /*7960*/  LOP3.LUT R9, R3, R0, RZ, 0x3c, !PT ;  /* 0x0000000003097212 */ /* 0x000fc600078e3cff */
[----:B------:R-:W-:Y:S01]  /*7970*/  IMAD R6, R8, 0x8, R5 ;  /* 0x0000000808067824 */ /* 0x000fe200078e0205 */
[----:B------:R-:W-:Y:S01]  /*7980*/  SHF.L.U32 R3, R9, 0x1f, RZ ;  /* 0x0000001f09037819 */ /* 0x000fe200000006ff */
[----:B0-----:R-:W-:Y:S06]  /*7990*/  @!P0 BRA `(.L_x_180) ;  /* 0x0000000400348947 */ /* 0x001fec0003800000 */
.L_x_194:
[----:B------:R-:W1:Y:S01]  /*79a0*/  SYNCS.PHASECHK.TRANS64.TRYWAIT P0, [R6+URZ], R3 ;  /* 0x00000003060075a7 */ /* 0x000e62000800017f */
[----:B------:R-:W-:-:S05]  /*79b0*/  VIADD R0, R8, 0x1 ;  /* 0x0000000108007836 */ /* 0x000fca0000000000 */
[----:B------:R-:W-:-:S04]  /*79c0*/  ISETP.NE.AND P1, PT, R0, 0x5, PT ;  /* 0x000000050000780c */ /* 0x000fc80003f25270 */
[----:B0-----:R-:W-:Y:S02]  /*79d0*/  SEL R2, RZ, 0x1, P1 ;  /* 0x00000001ff027807 */ /* 0x001fe40000800000 */
[----:B------:R-:W-:Y:S02]  /*79e0*/  SEL R0, R0, RZ, P1 ;  /* 0x000000ff00007207 */ /* 0x000fe40000800000 */
[----:B------:R-:W-:-:S03]  /*79f0*/  LOP3.LUT R9, R9, R2, RZ, 0x3c, !PT ;  /* 0x0000000209097212 */ /* 0x000fc600078e3cff */
[----:B------:R-:W-:Y:S01]  /*7a00*/  IMAD R7, R0, 0x8, R5 ;  /* 0x0000000800077824 */ /* 0x000fe200078e0205 */
[----:B------:R-:W-:Y:S01]  /*7a10*/  SHF.L.U32 R4, R9, 0x1f, RZ ;  /* 0x0000001f09047819 */ /* 0x000fe200000006ff */
[----:B-1----:R-:W-:Y:S06]  /*7a20*/  @!P0 BRA `(.L_x_181) ;  /* 0x0000000400248947 */ /* 0x002fec0003800000 */
.L_x_195:
[----:B------:R-:W1:Y:S01]  /*7a30*/  SYNCS.PHASECHK.TRANS64.TRYWAIT P0, [R7+URZ], R4 ;  /* 0x00000004070075a7 */ /* 0x000e62000800017f */
[----:B------:R-:W-:-:S05]  /*7a40*/  VIADD R0, R0, 0x1 ;  /* 0x0000000100007836 */ /* 0x000fca0000000000 */
[----:B------:R-:W-:-:S04]  /*7a50*/  ISETP.NE.AND P1, PT, R0, 0x5, PT ;  /* 0x000000050000780c */ /* 0x000fc80003f25270 */
[----:B------:R-:W-:Y:S02]  /*7a60*/  SEL R2, RZ, 0x1, P1 ;  /* 0x00000001ff027807 */ /* 0x000fe40000800000 */
[----:B------:R-:W-:Y:S02]  /*7a70*/  SEL R0, R0, RZ, P1 ;  /* 0x000000ff00007207 */ /* 0x000fe40000800000 */
[----:B------:R-:W-:-:S03]  /*7a80*/  LOP3.LUT R9, R9, R2, RZ, 0x3c, !PT ;  /* 0x0000000209097212 */ /* 0x000fc600078e3cff */
[----:B0-----:R-:W-:Y:S01]  /*7a90*/  IMAD R6, R0, 0x8, R5 ;  /* 0x0000000800067824 */ /* 0x001fe200078e0205 */
[----:B------:R-:W-:Y:S01]  /*7aa0*/  SHF.L.U32 R3, R9, 0x1f, RZ ;  /* 0x0000001f09037819 */ /* 0x000fe200000006ff */
[----:B-1----:R-:W-:Y:S06]  /*7ab0*/  @!P0 BRA `(.L_x_182) ;  /* 0x0000000400148947 */ /* 0x002fec0003800000 */
.L_x_196:
[----:B------:R-:W1:Y:S01]  /*7ac0*/  SYNCS.PHASECHK.TRANS64.TRYWAIT P0, [R6+URZ], R3 ;  /* 0x00000003060075a7 */ /* 0x000e62000800017f */
[----:B------:R-:W-:-:S05]  /*7ad0*/  VIADD R0, R0, 0x1 ;  /* 0x0000000100007836 */ /* 0x000fca0000000000 */
[----:B------:R-:W-:-:S04]  /*7ae0*/  ISETP.NE.AND P1, PT, R0, 0x5, PT ;  /* 0x000000050000780c */ /* 0x000fc80003f25270 */
[----:B------:R-:W-:Y:S02]  /*7af0*/  SEL R2, RZ, 0x1, P1 ;  /* 0x00000001ff027807 */ /* 0x000fe40000800000 */
[----:B------:R-:W-:Y:S02]  /*7b00*/  SEL R0, R0, RZ, P1 ;  /* 0x000000ff00007207 */ /* 0x000fe40000800000 */
[----:B------:R-:W-:Y:S01]  /*7b10*/  LOP3.LUT R2, R9, R2, RZ, 0x3c, !PT ;  /* 0x0000000209027212 */ /* 0x000fe200078e3cff */
[----:B-1----:R-:W-:Y:S06]  /*7b20*/  @!P0 BRA `(.L_x_183) ;  /* 0x00000004000c8947 */ /* 0x002fec0003800000 */
.L_x_197:
[----:B------:R-:W-:Y:S01]  /*7b30*/  IMAD R5, R0, 0x8, R5 ;  /* 0x0000000800057824 */ /* 0x000fe200078e0205 */
[----:B------:R-:W-:-:S07]  /*7b40*/  SHF.L.U32 R0, R2, 0x1f, RZ ;  /* 0x0000001f02007819 */ /* 0x000fce00000006ff */
.L_x_184:
[----:B--2---:R2:W3:Y:S02]  /*7b50*/  SYNCS.PHASECHK.TRANS64.TRYWAIT P0, [R5+URZ], R0 ;  /* 0x00000000050075a7 */ /* 0x0044e4000800017f */
[----:B---3--:R-:W-:Y:S05]  /*7b60*/  @!P0 NANOSLEEP.SYNCS 0x989680 ;  /* 0x009896800000895d */ /* 0x008fea0003900000 */
[----:B------:R-:W3:Y:S02]  /*7b70*/  @!P0 SYNCS.PHASECHK.TRANS64 P0, [R5+URZ], R0 ;  /* 0x00000000050085a7 */ /* 0x000ee4000800007f */
[----:B---3--:R-:W-:Y:S05]  /*7b80*/  @!P0 BRA `(.L_x_184) ;  /* 0xfffffffc00f08947 */ /* 0x008fea000383ffff */
.L_x_178:
[----:B------:R-:W-:Y:S05]  /*7b90*/  BSYNC B0 ;  /* 0x0000000000007941 */ /* 0x000fea0003800000 */
.L_x_177:
[----:B------:R-:W-:Y:S05]  /*7ba0*/  EXIT ;  /* 0x000000000000794d */ /* 0x000fea0003800000 */
.L_x_15:
[----:B0-----:R-:W-:-:S04]  /*7bb0*/  IMAD.U32 R3, RZ, RZ, UR43 ;  /* 0x0000002bff037e24 */ /* 0x001fc8000f8e00ff */
[----:B------:R0:W1:Y:S03]  /*7bc0*/  SYNCS.PHASECHK.TRANS64.TRYWAIT P0, [R3+URZ+-0x8], R0 ;  /* 0xfffff800030075a7 */ /* 0x000066000800017f */
[----:B-1----:R-:W-:Y:S05]  /*7bd0*/  @!P0 NANOSLEEP.SYNCS 0x989680 ;  /* 0x009896800000895d */ /* 0x002fea0003900000 */
[----:B------:R-:W1:Y:S02]  /*7be0*/  @!P0 SYNCS.PHASECHK.TRANS64 P0, [R3+URZ+-0x8], R0 ;  /* 0xfffff800030085a7 */ /* 0x000e64000800007f */
[----:B-1----:R-:W-:Y:S05]  /*7bf0*/  @!P0 BRA `(.L_x_15) ;  /* 0xfffffffc00ec8947 */ /* 0x002fea000383ffff */
[----:B------:R-:W-:Y:S05]  /*7c00*/  BRA `(.L_x_185) ;  /* 0xffffff9800587947 */ /* 0x000fea000383ffff */
.L_x_20:
[----:B-1----:R1:W2:Y:S02]  /*7c10*/  SYNCS.PHASECHK.TRANS64.TRYWAIT P1, [R3+URZ], R0 ;  /* 0x00000000030075a7 */ /* 0x0022a4000802017f */
[----:B--2---:R-:W-:Y:S05]  /*7c20*/  @!P1 NANOSLEEP.SYNCS 0x989680 ;  /* 0x009896800000995d */ /* 0x004fea0003900000 */
[----:B------:R-:W2:Y:S02]  /*7c30*/  @!P1 SYNCS.PHASECHK.TRANS64 P1, [R3+URZ], R0 ;  /* 0x00000000030095a7 */ /* 0x000ea4000802007f */
[----:B--2---:R-:W-:Y:S05]  /*7c40*/  @!P1 BRA `(.L_x_20) ;  /* 0xfffffffc00f09947 */ /* 0x004fea000383ffff */
[----:B------:R-:W-:Y:S05]  /*7c50*/  BRA `(.L_x_19) ;  /* 0xffffff9800cc7947 */ /* 0x000fea000383ffff */
.L_x_25:
[----:B-1----:R-:W-:-:S04]  /*7c60*/  IMAD.U32 R4, RZ, RZ, UR8 ;  /* 0x00000008ff047e24 */ /* 0x002fc8000f8e00ff */
[----:B------:R1:W2:Y:S03]  /*7c70*/  SYNCS.PHASECHK.TRANS64.TRYWAIT P1, [R4+URZ], R3 ;  /* 0x00000003040075a7 */ /* 0x0002a6000802017f */
[----:B--2---:R-:W-:Y:S05]  /*7c80*/  @!P1 NANOSLEEP.SYNCS 0x989680 ;  /* 0x009896800000995d */ /* 0x004fea0003900000 */
[----:B------:R-:W2:Y:S02]  /*7c90*/  @!P1 SYNCS.PHASECHK.TRANS64 P1, [R4+URZ], R3 ;  /* 0x00000003040095a7 */ /* 0x000ea4000802007f */
[----:B--2---:R-:W-:Y:S05]  /*7ca0*/  @!P1 BRA `(.L_x_25) ;  /* 0xfffffffc00ec9947 */ /* 0x004fea000383ffff */
[----:B------:R-:W-:Y:S05]  /*7cb0*/  BRA `(.L_x_24) ;  /* 0xffffffa0000c7947 */ /* 0x000fea000383ffff */
.L_x_31:
[----:B0-----:R-:W-:-:S04]  /*7cc0*/  IMAD.U32 R3, RZ, RZ, UR43 ;  /* 0x0000002bff037e24 */ /* 0x001fc8000f8e00ff */
[----:B------:R0:W1:Y:S03]  /*7cd0*/  SYNCS.PHASECHK.TRANS64.TRYWAIT P0, [R3+URZ+0x8], R0 ;  /* 0x00000800030075a7 */ /* 0x000066000800017f */
[----:B-1----:R-:W-:Y:S05]  /*7ce0*/  @!P0 NANOSLEEP.SYNCS 0x989680 ;  /* 0x009896800000895d */ /* 0x002fea0003900000 */
[----:B------:R-:W1:Y:S02]  /*7cf0*/  @!P0 SYNCS.PHASECHK.TRANS64 P0, [R3+URZ+0x8], R0 ;  /* 0x00000800030085a7 */ /* 0x000e64000800007f */
[----:B-1----:R-:W-:Y:S05]  /*7d00*/  @!P0 BRA `(.L_x_31) ;  /* 0xfffffffc00ec8947 */ /* 0x002fea000383ffff */
[----:B------:R-:W-:Y:S05]  /*7d10*/  BRA `(.L_x_186) ;  /* 0xffffffa400a87947 */ /* 0x000fea000383ffff */
.L_x_164:
[----:B------:R-:W-:Y:S01]  /*7d20*/  BSSY B1, `(.L_x_187) ;  /* 0x0000006000017945 */ /* 0x000fe20003800000 */
[----:B------:R-:W-:-:S07]  /*7d30*/  IMAD.MOV.U32 R15, RZ, RZ, -0x1 ;  /* 0xffffffffff0f7424 */ /* 0x000fce00078e00ff */
[----:B-----5:R-:W-:Y:S05]  /*7d40*/  WARPSYNC.COLLECTIVE R15, `(.L_x_188) ;  /* 0x000000000f0c7348 */ /* 0x020fea0003c00000 */
[----:B------:R-:W-:Y:S02]  /*7d50*/  ELECT P6, UR62, PT ;  /* 0x00000000003e782f */ /* 0x000fe400038c0000 */
[----:B------:R-:W-:Y:S01]  /*7d60*/  MOV R14, UR62 ;  /* 0x0000003e000e7c02 */ /* 0x000fe20008000f00 */
[----:B-----5:R-:W-:Y:S10]  /*7d70*/  ENDCOLLECTIVE ;  /* 0x000000000000791b */ /* 0x020ff40003800000 */
.L_x_188:
[----:B------:R-:W-:Y:S05]  /*7d80*/  BSYNC B1 ;  /* 0x0000000000017941 */ /* 0x000fea0003800000 */
.L_x_187:
[----:B------:R-:W-:Y:S05]  /*7d90*/  BRA `(.L_x_189) ;  /* 0xffffffec00b87947 */ /* 0x000fea000383ffff */
.L_x_167:
[----:B-1----:R1:W2:Y:S02]  /*7da0*/  SYNCS.PHASECHK.TRANS64.TRYWAIT P1, [R11+URZ+0x28], R6 ;  /* 0x000028060b0075a7 */ /* 0x0022a4000802017f */
[----:B--2---:R-:W-:Y:S05]  /*7db0*/  @!P1 NANOSLEEP.SYNCS 0x989680 ;  /* 0x009896800000995d */ /* 0x004fea0003900000 */
[----:B------:R-:W2:Y:S02]  /*7dc0*/  @!P1 SYNCS.PHASECHK.TRANS64 P1, [R11+URZ+0x28], R6 ;  /* 0x000028060b0095a7 */ /* 0x000ea4000802007f */
[----:B--2---:R-:W-:Y:S05]  /*7dd0*/  @!P1 BRA `(.L_x_167) ;  /* 0xfffffffc00f09947 */ /* 0x004fea000383ffff */
[----:B------:R-:W-:Y:S05]  /*7de0*/  BRA `(.L_x_190) ;  /* 0xffffffec00ec7947 */ /* 0x000fea000383ffff */
.L_x_176:
[----:B------:R-:W-:Y:S01]  /*7df0*/  BSSY B0, `(.L_x_191) ;  /* 0x0000006000007945 */ /* 0x000fe20003800000 */
[----:B------:R-:W-:-:S07]  /*7e00*/  IMAD.MOV.U32 R15, RZ, RZ, -0x1 ;  /* 0xffffffffff0f7424 */ /* 0x000fce00078e00ff */
[----:B-----5:R-:W-:Y:S05]  /*7e10*/  WARPSYNC.COLLECTIVE R15, `(.L_x_192) ;  /* 0x000000000f0c7348 */ /* 0x020fea0003c00000 */
[----:B------:R-:W-:Y:S02]  /*7e20*/  ELECT P6, UR62, PT ;  /* 0x00000000003e782f */ /* 0x000fe400038c0000 */
[----:B------:R-:W-:Y:S01]  /*7e30*/  MOV R14, UR62 ;  /* 0x0000003e000e7c02 */ /* 0x000fe20008000f00 */
[----:B-----5:R-:W-:Y:S10]  /*7e40*/  ENDCOLLECTIVE ;  /* 0x000000000000791b */ /* 0x020ff40003800000 */
.L_x_192:
[----:B------:R-:W-:Y:S05]  /*7e50*/  BSYNC B0 ;  /* 0x0000000000007941 */ /* 0x000fea0003800000 */
.L_x_191:
[----:B------:R-:W-:Y:S05]  /*7e60*/  BRA `(.L_x_193) ;  /* 0xfffffff800787947 */ /* 0x000fea000383ffff */
.L_x_180:
[----:B0-----:R0:W1:Y:S02]  /*7e70*/  SYNCS.PHASECHK.TRANS64.TRYWAIT P0, [R7+URZ], R2 ;  /* 0x00000002070075a7 */ /* 0x001064000800017f */
[----:B-1----:R-:W-:Y:S05]  /*7e80*/  @!P0 NANOSLEEP.SYNCS 0x989680 ;  /* 0x009896800000895d */ /* 0x002fea0003900000 */
[----:B------:R-:W1:Y:S02]  /*7e90*/  @!P0 SYNCS.PHASECHK.TRANS64 P0, [R7+URZ], R2 ;  /* 0x00000002070085a7 */ /* 0x000e64000800007f */
[----:B-1----:R-:W-:Y:S05]  /*7ea0*/  @!P0 BRA `(.L_x_180) ;  /* 0xfffffffc00f08947 */ /* 0x002fea000383ffff */
[----:B------:R-:W-:Y:S05]  /*7eb0*/  BRA `(.L_x_194) ;  /* 0xfffffff800b87947 */ /* 0x000fea000383ffff */
.L_x_181:
[----:B0-----:R0:W1:Y:S02]  /*7ec0*/  SYNCS.PHASECHK.TRANS64.TRYWAIT P0, [R6+URZ], R3 ;  /* 0x00000003060075a7 */ /* 0x001064000800017f */
[----:B-1----:R-:W-:Y:S05]  /*7ed0*/  @!P0 NANOSLEEP.SYNCS 0x989680 ;  /* 0x009896800000895d */ /* 0x002fea0003900000 */
[----:B------:R-:W1:Y:S02]  /*7ee0*/  @!P0 SYNCS.PHASECHK.TRANS64 P0, [R6+URZ], R3 ;  /* 0x00000003060085a7 */ /* 0x000e64000800007f */
[----:B-1----:R-:W-:Y:S05]  /*7ef0*/  @!P0 BRA `(.L_x_181) ;  /* 0xfffffffc00f08947 */ /* 0x002fea000383ffff */
[----:B------:R-:W-:Y:S05]  /*7f00*/  BRA `(.L_x_195) ;  /* 0xfffffff800c87947 */ /* 0x000fea000383ffff */
.L_x_182:
[----:B0-----:R0:W1:Y:S02]  /*7f10*/  SYNCS.PHASECHK.TRANS64.TRYWAIT P0, [R7+URZ], R4 ;  /* 0x00000004070075a7 */ /* 0x001064000800017f */
[----:B-1----:R-:W-:Y:S05]  /*7f20*/  @!P0 NANOSLEEP.SYNCS 0x989680 ;  /* 0x009896800000895d */ /* 0x002fea0003900000 */
[----:B------:R-:W1:Y:S02]  /*7f30*/  @!P0 SYNCS.PHASECHK.TRANS64 P0, [R7+URZ], R4 ;  /* 0x00000004070085a7 */ /* 0x000e64000800007f */
[----:B-1----:R-:W-:Y:S05]  /*7f40*/  @!P0 BRA `(.L_x_182) ;  /* 0xfffffffc00f08947 */ /* 0x002fea000383ffff */
[----:B------:R-:W-:Y:S05]  /*7f50*/  BRA `(.L_x_196) ;  /* 0xfffffff800d87947 */ /* 0x000fea000383ffff */
.L_x_183:
[----:B-1----:R1:W2:Y:S02]  /*7f60*/  SYNCS.PHASECHK.TRANS64.TRYWAIT P0, [R6+URZ], R3 ;  /* 0x00000003060075a7 */ /* 0x0022a4000800017f */
[----:B--2---:R-:W-:Y:S05]  /*7f70*/  @!P0 NANOSLEEP.SYNCS 0x989680 ;  /* 0x009896800000895d */ /* 0x004fea0003900000 */
[----:B------:R-:W2:Y:S02]  /*7f80*/  @!P0 SYNCS.PHASECHK.TRANS64 P0, [R6+URZ], R3 ;  /* 0x00000003060085a7 */ /* 0x000ea4000800007f */
[----:B--2---:R-:W-:Y:S05]  /*7f90*/  @!P0 BRA `(.L_x_183) ;  /* 0xfffffffc00f08947 */ /* 0x004fea000383ffff */
[----:B------:R-:W-:Y:S05]  /*7fa0*/  BRA `(.L_x_197) ;  /* 0xfffffff800e07947 */ /* 0x000fea000383ffff */
.L_x_198:
[----:B------:R-:W-:-:S00]  /*7fb0*/  BRA `(.L_x_198) ;  /* 0xfffffffc00fc7947 */ /* 0x000fc0000383ffff */
[----:B------:R-:W-:-:S00]  /*7fc0*/  NOP ;  /* 0x0000000000007918 */ /* 0x000fc00000000000 */
        /* <DEDUP_REMOVED lines=11> */
.L_x_199:


//--------------------- .nv.global.init           --------------------------
	.section	.nv.global.init,"aw",@progbits
.nv.global.init:
	.type		$str$22,@object
	.size		$str$22,($str$23 - $str$22)
$str$22:
        /*0000*/ 	.byte	0x6b, 0x5f, 0x74, 0x69, 0x6c, 0x65, 0x5f, 0x63, 0x6f, 0x75, 0x6e, 0x74, 0x20, 0x3e, 0x3d, 0x20
        /*0010*/ 	.byte	0x31, 0x00
	.type		$str$23,@object
	.size		$str$23,(__unnamed_1 - $str$23)
$str$23:
        /*0012*/ 	.byte	0x2f, 0x74, 0x6d, 0x70, 0x2f, 0x63, 0x75, 0x74, 0x6c, 0x61, 0x73, 0x73, 0x5f, 0x73, 0x77, 0x65
        /*0022*/ 	.byte	0x65, 0x70, 0x5f, 0x73, 0x72, 0x63, 0x2f, 0x69, 0x6e, 0x63, 0x6c, 0x75, 0x64, 0x65, 0x2f, 0x63
        /*0032*/ 	.byte	0x75, 0x74, 0x6c, 0x61, 0x73, 0x73, 0x2f, 0x67, 0x65, 0x6d, 0x6d, 0x2f, 0x63, 0x6f, 0x6c, 0x6c
        /*0042*/ 	.byte	0x65, 0x63, 0x74, 0x69, 0x76, 0x65, 0x2f, 0x73, 0x6d, 0x39, 0x30, 0x5f, 0x6d, 0x6d, 0x61, 0x5f
        /*0052*/ 	.byte	0x74, 0x6d, 0x61, 0x5f, 0x67, 0x6d, 0x6d, 0x61, 0x5f, 0x73, 0x73, 0x5f, 0x77, 0x61, 0x72, 0x70
        /*0062*/ 	.byte	0x73, 0x70, 0x65, 0x63, 0x69, 0x61, 0x6c, 0x69, 0x7a, 0x65, 0x64, 0x2e, 0x68, 0x70, 0x70, 0x00
	.type		__unnamed_1,@object
	.size		__unnamed_1,(.L_0 - __unnamed_1)
__unnamed_1:
        /*0072*/ 	.byte	0x76, 0x6f, 0x69, 0x64, 0x20, 0x63, 0x75, 0x74, 0x6c, 0x61, 0x73, 0x73, 0x3a, 0x3a, 0x67, 0x65
        /* <DEDUP_REMOVED lines=176> */
        /*0b82*/ 	.byte	0x3a, 0x69, 0x64, 0x65, 0x6e, 0x74, 0x69, 0x74, 0x79, 0x5d, 0x00
.L_0:


//--------------------- .nv.shared._ZN7cutlass13device_kernelINS_4gemm6kernel13GemmUniversalIN4cute5tupleIJiiiiEEENS1_10collective13CollectiveMmaINS1_34MainloopSm90TmaGmmaWarpSpecializedILi5ENS5_IJNS4_1CILi1EEESB_SB_EEENS1_32KernelTmaWarpSpecializedPingpongEEENS5_IJNSA_ILi64EEENSA_ILi128EEESF_EEENS_10tfloat32_tENS5_IJlSB_lEEESI_SJ_NS4_8TiledMMAINS4_8MMA_AtomIJNS4_4SM904GMMA30MMA_64x128x8_F32TF32TF32_SS_TNILNSN_7ScaleInE1ELSP_1EEEEEENS4_6LayoutISC_NS5_IJNSA_ILi0EEEST_ST_EEEEENS5_IJNS4_10UnderscoreESW_SW_EEEEENS4_13SM90_TMA_LOADENS4_14ComposedLayoutINS4_7SwizzleILi3ELi4ELi3EEENS4_18smem_ptr_flag_bitsILi32EEENSS_INS5_IJNSA_ILi8EEENSA_ILi32EEEEEENS5_IJS16_SB_EEEEEEEvNS4_8identityESZ_S1A_vS1B_EENS_8epilogue10collective6detail29Sm90TmaWarpSpecializedAdapterINS1E_15DefaultEpilogueISI_SJ_SJ_NS1D_6thread17LinearCombinationISI_Li1EffLNS1I_9ScaleType4KindE0ELNS_15FloatRoundStyleE2ESI_EENS1_15EpilogueDefaultEEEEEvvEEEEvNT_6ParamsE --------------------------
	.section	.nv.shared._ZN7cutlass13device_kernelINS_4gemm6kernel13GemmUniversalIN4cute5tupleIJiiiiEEENS1_10collective13CollectiveMmaINS1_34MainloopSm90TmaGmmaWarpSpecializedILi5ENS5_IJNS4_1CILi1EEESB_SB_EEENS1_32KernelTmaWarpSpecializedPingpongEEENS5_IJNSA_ILi64EEENSA_ILi128EEESF_EEENS_10tfloat32_tENS5_IJlSB_lEEESI_SJ_NS4_8TiledMMAINS4_8MMA_AtomIJNS4_4SM904GMMA30MMA_64x128x8_F32TF32TF32_SS_TNILNSN_7ScaleInE1ELSP_1EEEEEENS4_6LayoutISC_NS5_IJNSA_ILi0EEEST_ST_EEEEENS5_IJNS4_10UnderscoreESW_SW_EEEEENS4_13SM90_TMA_LOADENS4_14ComposedLayoutINS4_7SwizzleILi3ELi4ELi3EEENS4_18smem_ptr_flag_bitsILi32EEENSS_INS5_IJNSA_ILi8EEENSA_ILi32EEEEEENS5_IJS16_SB_EEEEEEEvNS4_8identityESZ_S1A_vS1B_EENS_8epilogue10collective6detail29Sm90TmaWarpSpecializedAdapterINS1E_15DefaultEpilogueISI_SJ_SJ_NS1D_6thread17LinearCombinationISI_Li1EffLNS1I_9ScaleType4KindE0ELNS_15FloatRoundStyleE2ESI_EENS1_15EpilogueDefaultEEEEEvvEEEEvNT_6ParamsE,"aw",@nobits
	.sectionflags	@""
	.align	16
	.zero		1024


//--------------------- .nv.shared.reserved.0     --------------------------
	.section	.nv.shared.reserved.0,"aw",@nobits
	.weak		__nv_reservedSMEM_offset_0_alias
	.size		__nv_reservedSMEM_offset_0_alias, 0, 0
	.other		__nv_reservedSMEM_offset_0_alias,@"STO_CUDA_RESERVED_SHARED STV_DEFAULT"
__nv_reservedSMEM_offset_0_alias:
	.zero		0


//--------------------- .nv.global                --------------------------
	.section	.nv.global,"aw",@nobits
.nv.global:
	.type		_ZN39_INTERNAL_da805b59_4_k_cu_18c124fa_63154cute1_E,@object
	.size		_ZN39_INTERNAL_da805b59_4_k_cu_18c124fa_63154cute1_E,(_ZN39_INTERNAL_da805b59_4_k_cu_18c124fa_63154cuda3std3__45__cpo6cbeginE - _ZN39_INTERNAL_da805b59_4_k_cu_18c124fa_63154cute1_E)
_ZN39_INTERNAL_da805b59_4_k_cu_18c124fa_63154cute1_E:
	.zero		1
	.type		_ZN39_INTERNAL_da805b59_4_k_cu_18c124fa_63154cuda3std3__45__cpo6cbeginE,@object
	.size		_ZN39_INTERNAL_da805b59_4_k_cu_18c124fa_63154cuda3std3__45__cpo6cbeginE,(_ZN39_INTERNAL_da805b59_4_k_cu_18c124fa_63154cuda3std3__48in_placeE - _ZN39_INTERNAL_da805b59_4_k_cu_18c124fa_63154cuda3std3__45__cpo6cbeginE)
_ZN39_INTERNAL_da805b59_4_k_cu_18c124fa_63154cuda3std3__45__cpo6cbeginE:
	.zero		1
	.type		_ZN39_INTERNAL_da805b59_4_k_cu_18c124fa_63154cuda3std3__48in_placeE,@object
	.size		_ZN39_INTERNAL_da805b59_4_k_cu_18c124fa_63154cuda3std3__48in_placeE,(_ZN39_INTERNAL_da805b59_4_k_cu_18c124fa_63154cuda3std6ranges3__45__cpo9iter_moveE - _ZN39_INTERNAL_da805b59_4_k_cu_18c124fa_63154cuda3std3__48in_placeE)
_ZN39_INTERNAL_da805b59_4_k_cu_18c124fa_63154cuda3std3__48in_placeE:
	.zero		1
	.type		_ZN39_INTERNAL_da805b59_4_k_cu_18c124fa_63154cuda3std6ranges3__45__cpo9iter_moveE,@object
	.size		_ZN39_INTERNAL_da805b59_4_k_cu_18c124fa_63154cuda3std6ranges3__45__cpo9iter_moveE,(_ZN39_INTERNAL_da805b59_4_k_cu_18c124fa_63154cuda3std3__45__cpo5beginE - _ZN39_INTERNAL_da805b59_4_k_cu_18c124fa_63154cuda3std6ranges3__45__cpo9iter_moveE)
_ZN39_INTERNAL_da805b59_4_k_cu_18c124fa_63154cuda3std6ranges3__45__cpo9iter_moveE:
	.zero		1
	.type		_ZN39_INTERNAL_da805b59_4_k_cu_18c124fa_63154cuda3std3__45__cpo5beginE,@object
	.size		_ZN39_INTERNAL_da805b59_4_k_cu_18c124fa_63154cuda3std3__45__cpo5beginE,(_ZN39_INTERNAL_da805b59_4_k_cu_18c124fa_63154cuda3std3__441_GLOBAL__N__da805b59_4_k_cu_18c124fa_63156ignoreE - _ZN39_INTERNAL_da805b59_4_k_cu_18c124fa_63154cuda3std3__45__cpo5beginE)
_ZN39_INTERNAL_da805b59_4_k_cu_18c124fa_63154cuda3std3__45__cpo5beginE:
	.zero		1
	.type		_ZN39_INTERNAL_da805b59_4_k_cu_18c124fa_63154cuda3std3__441_GLOBAL__N__da805b59_4_k_cu_18c124fa_63156ignoreE,@object
	.size		_ZN39_INTERNAL_da805b59_4_k_cu_18c124fa_63154cuda3std3__441_GLOBAL__N__da805b59_4_k_cu_18c124fa_63156ignoreE,(_ZN39_INTERNAL_da805b59_4_k_cu_18c124fa_63154cute7productE - _ZN39_INTERNAL_da805b59_4_k_cu_18c124fa_63154cuda3std3__441_GLOBAL__N__da805b59_4_k_cu_18c124fa_63156ignoreE)
_ZN39_INTERNAL_da805b59_4_k_cu_18c124fa_63154cuda3std3__441_GLOBAL__N__da805b59_4_k_cu_18c124fa_63156ignoreE:
	.zero		1
	.type		_ZN39_INTERNAL_da805b59_4_k_cu_18c124fa_63154cute7productE,@object
	.size		_ZN39_INTERNAL_da805b59_4_k_cu_18c124fa_63154cute7productE,(_ZN39_INTERNAL_da805b59_4_k_cu_18c124fa_63154cuda3std3__45__cpo3endE - _ZN39_INTERNAL_da805b59_4_k_cu_18c124fa_63154cute7productE)
_ZN39_INTERNAL_da805b59_4_k_cu_18c124fa_63154cute7productE:
	.zero		1
	.type		_ZN39_INTERNAL_da805b59_4_k_cu_18c124fa_63154cuda3std3__45__cpo3endE,@object
	.size		_ZN39_INTERNAL_da805b59_4_k_cu_18c124fa_63154cuda3std3__45__cpo3endE,(_ZN39_INTERNAL_da805b59_4_k_cu_18c124fa_63154cuda3std3__419piecewise_constructE - _ZN39_INTERNAL_da805b59_4_k_cu_18c124fa_63154cuda3std3__45__cpo3endE)
_ZN39_INTERNAL_da805b59_4_k_cu_18c124fa_63154cuda3std3__45__cpo3endE:
	.zero		1
	.type		_ZN39_INTERNAL_da805b59_4_k_cu_18c124fa_63154cuda3std3__419piecewise_constructE,@object
	.size		_ZN39_INTERNAL_da805b59_4_k_cu_18c124fa_63154cuda3std3__419piecewise_constructE,(_ZN39_INTERNAL_da805b59_4_k_cu_18c124fa_63154cuda3std3__45__cpo4cendE - _ZN39_INTERNAL_da805b59_4_k_cu_18c124fa_63154cuda3std3__419piecewise_constructE)
_ZN39_INTERNAL_da805b59_4_k_cu_18c124fa_63154cuda3std3__419piecewise_constructE:
	.zero		1
	.type		_ZN39_INTERNAL_da805b59_4_k_cu_18c124fa_63154cuda3std3__45__cpo4cendE,@object
	.size		_ZN39_INTERNAL_da805b59_4_k_cu_18c124fa_63154cuda3std3__45__cpo4cendE,(_ZN39_INTERNAL_da805b59_4_k_cu_18c124fa_63154cuda3std6ranges3__45__cpo4swapE - _ZN39_INTERNAL_da805b59_4_k_cu_18c124fa_63154cuda3std3__45__cpo4cendE)
_ZN39_INTERNAL_da805b59_4_k_cu_18c124fa_63154cuda3std3__45__cpo4cendE:
	.zero		1
	.type		_ZN39_INTERNAL_da805b59_4_k_cu_18c124fa_63154cuda3std6ranges3__45__cpo4swapE,@object
	.size		_ZN39_INTERNAL_da805b59_4_k_cu_18c124fa_63154cuda3std6ranges3__45__cpo4swapE,(.L_8 - _ZN39_INTERNAL_da805b59_4_k_cu_18c124fa_63154cuda3std6ranges3__45__cpo4swapE)
_ZN39_INTERNAL_da805b59_4_k_cu_18c124fa_63154cuda3std6ranges3__45__cpo4swapE:
	.zero		1
.L_8:


//--------------------- .nv.constant0._ZN7cutlass13device_kernelINS_4gemm6kernel13GemmUniversalIN4cute5tupleIJiiiiEEENS1_10collective13CollectiveMmaINS1_34MainloopSm90TmaGmmaWarpSpecializedILi5ENS5_IJNS4_1CILi1EEESB_SB_EEENS1_32KernelTmaWarpSpecializedPingpongEEENS5_IJNSA_ILi64EEENSA_ILi128EEESF_EEENS_10tfloat32_tENS5_IJlSB_lEEESI_SJ_NS4_8TiledMMAINS4_8MMA_AtomIJNS4_4SM904GMMA30MMA_64x128x8_F32TF32TF32_SS_TNILNSN_7ScaleInE1ELSP_1EEEEEENS4_6LayoutISC_NS5_IJNSA_ILi0EEEST_ST_EEEEENS5_IJNS4_10UnderscoreESW_SW_EEEEENS4_13SM90_TMA_LOADENS4_14ComposedLayoutINS4_7SwizzleILi3ELi4ELi3EEENS4_18smem_ptr_flag_bitsILi32EEENSS_INS5_IJNSA_ILi8EEENSA_ILi32EEEEEENS5_IJS16_SB_EEEEEEEvNS4_8identityESZ_S1A_vS1B_EENS_8epilogue10collective6detail29Sm90TmaWarpSpecializedAdapterINS1E_15DefaultEpilogueISI_SJ_SJ_NS1D_6thread17LinearCombinationISI_Li1EffLNS1I_9ScaleType4KindE0ELNS_15FloatRoundStyleE2ESI_EENS1_15EpilogueDefaultEEEEEvvEEEEvNT_6ParamsE --------------------------
	.section	.nv.constant0._ZN7cutlass13device_kernelINS_4gemm6kernel13GemmUniversalIN4cute5tupleIJiiiiEEENS1_10collective13CollectiveMmaINS1_34MainloopSm90TmaGmmaWarpSpecializedILi5ENS5_IJNS4_1CILi1EEESB_SB_EEENS1_32KernelTmaWarpSpecializedPingpongEEENS5_IJNSA_ILi64EEENSA_ILi128EEESF_EEENS_10tfloat32_tENS5_IJlSB_lEEESI_SJ_NS4_8TiledMMAINS4_8MMA_AtomIJNS4_4SM904GMMA30MMA_64x128x8_F32TF32TF32_SS_TNILNSN_7ScaleInE1ELSP_1EEEEEENS4_6LayoutISC_NS5_IJNSA_ILi0EEEST_ST_EEEEENS5_IJNS4_10UnderscoreESW_SW_EEEEENS4_13SM90_TMA_LOADENS4_14ComposedLayoutINS4_7SwizzleILi3ELi4ELi3EEENS4_18smem_ptr_flag_bitsILi32EEENSS_INS5_IJNSA_ILi8EEENSA_ILi32EEEEEENS5_IJS16_SB_EEEEEEEvNS4_8identityESZ_S1A_vS1B_EENS_8epilogue10collective6detail29Sm90TmaWarpSpecializedAdapterINS1E_15DefaultEpilogueISI_SJ_SJ_NS1D_6thread17LinearCombinationISI_Li1EffLNS1I_9ScaleType4KindE0ELNS_15FloatRoundStyleE2ESI_EENS1_15EpilogueDefaultEEEEEvvEEEEvNT_6ParamsE,"a",@progbits
	.sectionflags	@""
	.align	4
.nv.constant0._ZN7cutlass13device_kernelINS_4gemm6kernel13GemmUniversalIN4cute5tupleIJiiiiEEENS1_10collective13CollectiveMmaINS1_34MainloopSm90TmaGmmaWarpSpecializedILi5ENS5_IJNS4_1CILi1EEESB_SB_EEENS1_32KernelTmaWarpSpecializedPingpongEEENS5_IJNSA_ILi64EEENSA_ILi128EEESF_EEENS_10tfloat32_tENS5_IJlSB_lEEESI_SJ_NS4_8TiledMMAINS4_8MMA_AtomIJNS4_4SM904GMMA30MMA_64x128x8_F32TF32TF32_SS_TNILNSN_7ScaleInE1ELSP_1EEEEEENS4_6LayoutISC_NS5_IJNSA_ILi0EEEST_ST_EEEEENS5_IJNS4_10UnderscoreESW_SW_EEEEENS4_13SM90_TMA_LOADENS4_14ComposedLayoutINS4_7SwizzleILi3ELi4ELi3EEENS4_18smem_ptr_flag_bitsILi32EEENSS_INS5_IJNSA_ILi8EEENSA_ILi32EEEEEENS5_IJS16_SB_EEEEEEEvNS4_8identityESZ_S1A_vS1B_EENS_8epilogue10collective6detail29Sm90TmaWarpSpecializedAdapterINS1E_15DefaultEpilogueISI_SJ_SJ_NS1D_6thread17LinearCombinationISI_Li1EffLNS1I_9ScaleType4KindE0ELNS_15FloatRoundStyleE2ESI_EENS1_15EpilogueDefaultEEEEEvvEEEEvNT_6ParamsE:
	.zero		1664


//--------------------- SYMBOLS --------------------------

	.type		.nv.reservedSmem.offset0,@object
	.size		.nv.reservedSmem.offset0,0x4
	.type		__assertfail,@function
